// auto-generated by cutlass_sweep.gemm — config: {"arch": "sm_90", "cluster_m": 1, "cluster_n": 1, "dtype": "e5m2", "stages": 3, "tile_k": 32, "tile_m": 128, "tile_n": 64}
#include "cutlass/cutlass.h"
#include "cutlass/gemm/collective/collective_builder.hpp"
#include "cutlass/gemm/device/gemm_universal_adapter.h"
#include "cutlass/gemm/kernel/gemm_universal.hpp"
#include "cutlass/epilogue/collective/collective_builder.hpp"

using ElemA = cutlass::float_e5m2_t;
using ElemB = cutlass::float_e5m2_t;
using ElemCD = cutlass::float_e5m2_t;
using Acc  = float;
using TileShape    = cute::Shape<cute::_128, cute::_64, cute::_32>;
using ClusterShape = cute::Shape<cute::_1, cute::_1, cute::_1>;

using CollectiveEpilogue = typename cutlass::epilogue::collective::CollectiveBuilder<
    cutlass::arch::Sm90, cutlass::arch::OpClassTensorOp,
    TileShape, ClusterShape,
    cutlass::epilogue::collective::EpilogueTileAuto,
    Acc, Acc,
    ElemCD, cutlass::layout::RowMajor, 128 / cutlass::sizeof_bits<ElemCD>::value,
    ElemCD, cutlass::layout::RowMajor, 128 / cutlass::sizeof_bits<ElemCD>::value,
    cutlass::epilogue::collective::EpilogueScheduleAuto
  >::CollectiveOp;

using CollectiveMainloop = typename cutlass::gemm::collective::CollectiveBuilder<
    cutlass::arch::Sm90, cutlass::arch::OpClassTensorOp,
    ElemA, cutlass::layout::RowMajor, 128 / cutlass::sizeof_bits<ElemA>::value,
    ElemB, cutlass::layout::ColumnMajor, 128 / cutlass::sizeof_bits<ElemB>::value,
    Acc,
    TileShape, ClusterShape,
    cutlass::gemm::collective::StageCount<3>,
    cutlass::gemm::collective::KernelScheduleAuto
  >::CollectiveOp;

using GemmKernel = cutlass::gemm::kernel::GemmUniversal<
    cute::Shape<int,int,int,int>,
    CollectiveMainloop,
    CollectiveEpilogue
>;
using Gemm = cutlass::gemm::device::GemmUniversalAdapter<GemmKernel>;

// Force the device kernel symbol into the cubin without needing a host main.
auto* _anchor = &cutlass::device_kernel<GemmKernel>;


// ===== COMPILED SASS (sm_90a) =====

	.target	sm_90a

	.elftype	@"ET_EXEC"


//--------------------- .note.nv.tkinfo           --------------------------
	.section	.note.nv.tkinfo,"",@"SHT_NOTE"
	.sectionflags	@"SHF_NOTE_NV_TKINFO"
	.tkinfo
        /*0018*/ 	.word	0x00000002
        /*0030*/ 	.string	""
        /*0030*/ 	.string	"ptxas"
        /*0030*/ 	.string	"Cuda compilation tools, release 13.0, V13.0.88"
        /*0030*/ 	.string	"Build cuda_13.0.r13.0/compiler.36424714_0"
        /*0030*/ 	.string	"-arch sm_90a -m 64 "



//--------------------- .note.nv.cuinfo           --------------------------
	.section	.note.nv.cuinfo,"",@"SHT_NOTE"
	.sectionflags	@"SHF_NOTE_NV_CUINFO"
        /*0018*/ 	.short	0x0002
        /*001a*/ 	.short	0x005a
        /*001c*/ 	.short	0x0082
	.zero		2


//--------------------- .nv.info                  --------------------------
	.section	.nv.info,"",@"SHT_CUDA_INFO"
	.align	4


	//----- nvinfo : EIATTR_REGCOUNT
	.align		4
        /*0000*/ 	.byte	0x04, 0x2f
        /*0002*/ 	.short	(.L_12 - .L_11)
	.align		4
.L_11:
        /*0004*/ 	.word	index@(_ZN7cutlass13device_kernelINS_4gemm6kernel13GemmUniversalIN4cute5tupleIJiiiiEEENS1_10collective13CollectiveMmaINS1_37MainloopSm90TmaGmmaWarpSpecializedFP8ILi3ENS5_IJNS4_1CILi1EEESB_SB_EEENS1_35KernelTmaWarpSpecializedCooperativeEEENS5_IJNSA_ILi128EEENSA_ILi64EEENSA_ILi32EEEEEENS_12float_e5m2_tENS5_IJlSB_lEEESJ_SK_NS4_8TiledMMAINS4_8MMA_AtomIJNS4_4SM904GMMA30MMA_64x64x32_F32E5M2E5M2_SS_TNILNSO_7ScaleInE1ELSQ_1EEEEEENS4_6LayoutINS5_IJNSA_ILi2EEESB_SB_EEENS5_IJSB_NSA_ILi0EEESW_EEEEENS5_IJNS4_10UnderscoreESZ_SZ_EEEEENS4_13SM90_TMA_LOADENS4_14ComposedLayoutINS4_7SwizzleILi1ELi4ELi3EEENS4_18smem_ptr_flag_bitsILi8EEENST_INS5_IJNSA_ILi8EEESH_EEENS5_IJSH_SB_EEEEEEEvNS4_8identityES12_S1C_vS1D_EENS_8epilogue10collective6detail29Sm90TmaWarpSpecializedAdapterINS1G_15DefaultEpilogueISJ_SK_SK_NS1F_6thread17LinearCombinationISJ_Li1EffLNS1K_9ScaleType4KindE0ELNS_15FloatRoundStyleE2ESJ_EENS1_15EpilogueDefaultEEEEEvvEEEEvNT_6ParamsE)
        /*0008*/ 	.word	0x000000a8


	//----- nvinfo : EIATTR_FRAME_SIZE
	.align		4
.L_12:
        /*000c*/ 	.byte	0x04, 0x11
        /*000e*/ 	.short	(.L_14 - .L_13)
	.align		4
.L_13:
        /*0010*/ 	.word	index@(_ZN7cutlass13device_kernelINS_4gemm6kernel13GemmUniversalIN4cute5tupleIJiiiiEEENS1_10collective13CollectiveMmaINS1_37MainloopSm90TmaGmmaWarpSpecializedFP8ILi3ENS5_IJNS4_1CILi1EEESB_SB_EEENS1_35KernelTmaWarpSpecializedCooperativeEEENS5_IJNSA_ILi128EEENSA_ILi64EEENSA_ILi32EEEEEENS_12float_e5m2_tENS5_IJlSB_lEEESJ_SK_NS4_8TiledMMAINS4_8MMA_AtomIJNS4_4SM904GMMA30MMA_64x64x32_F32E5M2E5M2_SS_TNILNSO_7ScaleInE1ELSQ_1EEEEEENS4_6LayoutINS5_IJNSA_ILi2EEESB_SB_EEENS5_IJSB_NSA_ILi0EEESW_EEEEENS5_IJNS4_10UnderscoreESZ_SZ_EEEEENS4_13SM90_TMA_LOADENS4_14ComposedLayoutINS4_7SwizzleILi1ELi4ELi3EEENS4_18smem_ptr_flag_bitsILi8EEENST_INS5_IJNSA_ILi8EEESH_EEENS5_IJSH_SB_EEEEEEEvNS4_8identityES12_S1C_vS1D_EENS_8epilogue10collective6detail29Sm90TmaWarpSpecializedAdapterINS1G_15DefaultEpilogueISJ_SK_SK_NS1F_6thread17LinearCombinationISJ_Li1EffLNS1K_9ScaleType4KindE0ELNS_15FloatRoundStyleE2ESJ_EENS1_15EpilogueDefaultEEEEEvvEEEEvNT_6ParamsE)
        /*0014*/ 	.word	0x00000000


	//----- nvinfo : EIATTR_MIN_STACK_SIZE
	.align		4
.L_14:
        /*0018*/ 	.byte	0x04, 0x12
        /*001a*/ 	.short	(.L_16 - .L_15)
	.align		4
.L_15:
        /*001c*/ 	.word	index@(_ZN7cutlass13device_kernelINS_4gemm6kernel13GemmUniversalIN4cute5tupleIJiiiiEEENS1_10collective13CollectiveMmaINS1_37MainloopSm90TmaGmmaWarpSpecializedFP8ILi3ENS5_IJNS4_1CILi1EEESB_SB_EEENS1_35KernelTmaWarpSpecializedCooperativeEEENS5_IJNSA_ILi128EEENSA_ILi64EEENSA_ILi32EEEEEENS_12float_e5m2_tENS5_IJlSB_lEEESJ_SK_NS4_8TiledMMAINS4_8MMA_AtomIJNS4_4SM904GMMA30MMA_64x64x32_F32E5M2E5M2_SS_TNILNSO_7ScaleInE1ELSQ_1EEEEEENS4_6LayoutINS5_IJNSA_ILi2EEESB_SB_EEENS5_IJSB_NSA_ILi0EEESW_EEEEENS5_IJNS4_10UnderscoreESZ_SZ_EEEEENS4_13SM90_TMA_LOADENS4_14ComposedLayoutINS4_7SwizzleILi1ELi4ELi3EEENS4_18smem_ptr_flag_bitsILi8EEENST_INS5_IJNSA_ILi8EEESH_EEENS5_IJSH_SB_EEEEEEEvNS4_8identityES12_S1C_vS1D_EENS_8epilogue10collective6detail29Sm90TmaWarpSpecializedAdapterINS1G_15DefaultEpilogueISJ_SK_SK_NS1F_6thread17LinearCombinationISJ_Li1EffLNS1K_9ScaleType4KindE0ELNS_15FloatRoundStyleE2ESJ_EENS1_15EpilogueDefaultEEEEEvvEEEEvNT_6ParamsE)
        /*0020*/ 	.word	0x00000000
.L_16:


//--------------------- .nv.compat                --------------------------
	.section	.nv.compat,"",@"SHT_CUDA_COMPAT_INFO"
	.align	4
        /*0000*/ 	.byte	0x02, 0x09, 0x01, 0x00, 0x02, 0x02, 0x04, 0x00, 0x02, 0x05, 0x05, 0x00, 0x03, 0x07, 0x01, 0x01
        /*0010*/ 	.byte	0x02, 0x03, 0x01, 0x00, 0x02, 0x06, 0x01, 0x00, 0x04, 0x0b, 0x08, 0x00, 0x00, 0x00, 0x00, 0x00
        /*0020*/ 	.byte	0x00, 0x00, 0x00, 0x00


//--------------------- .nv.info._ZN7cutlass13device_kernelINS_4gemm6kernel13GemmUniversalIN4cute5tupleIJiiiiEEENS1_10collective13CollectiveMmaINS1_37MainloopSm90TmaGmmaWarpSpecializedFP8ILi3ENS5_IJNS4_1CILi1EEESB_SB_EEENS1_35KernelTmaWarpSpecializedCooperativeEEENS5_IJNSA_ILi128EEENSA_ILi64EEENSA_ILi32EEEEEENS_12float_e5m2_tENS5_IJlSB_lEEESJ_SK_NS4_8TiledMMAINS4_8MMA_AtomIJNS4_4SM904GMMA30MMA_64x64x32_F32E5M2E5M2_SS_TNILNSO_7ScaleInE1ELSQ_1EEEEEENS4_6LayoutINS5_IJNSA_ILi2EEESB_SB_EEENS5_IJSB_NSA_ILi0EEESW_EEEEENS5_IJNS4_10UnderscoreESZ_SZ_EEEEENS4_13SM90_TMA_LOADENS4_14ComposedLayoutINS4_7SwizzleILi1ELi4ELi3EEENS4_18smem_ptr_flag_bitsILi8EEENST_INS5_IJNSA_ILi8EEESH_EEENS5_IJSH_SB_EEEEEEEvNS4_8identityES12_S1C_vS1D_EENS_8epilogue10collective6detail29Sm90TmaWarpSpecializedAdapterINS1G_15DefaultEpilogueISJ_SK_SK_NS1F_6thread17LinearCombinationISJ_Li1EffLNS1K_9ScaleType4KindE0ELNS_15FloatRoundStyleE2ESJ_EENS1_15EpilogueDefaultEEEEEvvEEEEvNT_6ParamsE --------------------------
	.section	.nv.info._ZN7cutlass13device_kernelINS_4gemm6kernel13GemmUniversalIN4cute5tupleIJiiiiEEENS1_10collective13CollectiveMmaINS1_37MainloopSm90TmaGmmaWarpSpecializedFP8ILi3ENS5_IJNS4_1CILi1EEESB_SB_EEENS1_35KernelTmaWarpSpecializedCooperativeEEENS5_IJNSA_ILi128EEENSA_ILi64EEENSA_ILi32EEEEEENS_12float_e5m2_tENS5_IJlSB_lEEESJ_SK_NS4_8TiledMMAINS4_8MMA_AtomIJNS4_4SM904GMMA30MMA_64x64x32_F32E5M2E5M2_SS_TNILNSO_7ScaleInE1ELSQ_1EEEEEENS4_6LayoutINS5_IJNSA_ILi2EEESB_SB_EEENS5_IJSB_NSA_ILi0EEESW_EEEEENS5_IJNS4_10UnderscoreESZ_SZ_EEEEENS4_13SM90_TMA_LOADENS4_14ComposedLayoutINS4_7SwizzleILi1ELi4ELi3EEENS4_18smem_ptr_flag_bitsILi8EEENST_INS5_IJNSA_ILi8EEESH_EEENS5_IJSH_SB_EEEEEEEvNS4_8identityES12_S1C_vS1D_EENS_8epilogue10collective6detail29Sm90TmaWarpSpecializedAdapterINS1G_15DefaultEpilogueISJ_SK_SK_NS1F_6thread17LinearCombinationISJ_Li1EffLNS1K_9ScaleType4KindE0ELNS_15FloatRoundStyleE2ESJ_EENS1_15EpilogueDefaultEEEEEvvEEEEvNT_6ParamsE,"",@"SHT_CUDA_INFO"
	.sectionflags	@""
	.align	4


	//----- nvinfo : EIATTR_CUDA_API_VERSION
	.align		4
        /*0000*/ 	.byte	0x04, 0x37
        /*0002*/ 	.short	(.L_18 - .L_17)
.L_17:
        /*0004*/ 	.word	0x00000082


	//----- nvinfo : EIATTR_KPARAM_INFO
	.align		4
.L_18:
        /*0008*/ 	.byte	0x04, 0x17
        /*000a*/ 	.short	(.L_20 - .L_19)
.L_19:
        /*000c*/ 	.word	0x00000000
        /*0010*/ 	.short	0x0000
        /*0012*/ 	.short	0x0070
        /*0014*/ 	.byte	0x00, 0xf0, 0x01, 0x10


	//----- nvinfo : EIATTR_SPARSE_MMA_MASK
	.align		4
.L_20:
        /*0018*/ 	.byte	0x03, 0x50
        /*001a*/ 	.short	0x0000


	//----- nvinfo : EIATTR_MAXREG_COUNT
	.align		4
        /*001c*/ 	.byte	0x03, 0x1b
        /*001e*/ 	.short	0x00a8


	//----- nvinfo : EIATTR_NUM_BARRIERS
	.align		4
        /*0020*/ 	.byte	0x02, 0x4c
        /*0022*/ 	.byte	0x01
	.zero		1


	//----- nvinfo : EIATTR_MERCURY_ISA_VERSION
	.align		4
        /*0024*/ 	.byte	0x03, 0x5f
        /*0026*/ 	.short	0x0101


	//----- nvinfo : EIATTR_INT_WARP_WIDE_INSTR_OFFSETS
	.align		4
        /*0028*/ 	.byte	0x04, 0x31
        /*002a*/ 	.short	(.L_22 - .L_21)


	//   ....[0]....
.L_21:
        /*002c*/ 	.word	0x00000380


	//   ....[1]....
        /*0030*/ 	.word	0x00000390


	//   ....[2]....
        /*0034*/ 	.word	0x000004a0


	//----- nvinfo : EIATTR_COOP_GROUP_MASK_REGIDS
	.align		4
.L_22:
        /*0038*/ 	.byte	0x04, 0x29
        /*003a*/ 	.short	(.L_24 - .L_23)


	//   ....[0]....
.L_23:
        /*003c*/ 	.word	0xffffffff


	//   ....[1]....
        /*0040*/ 	.word	0xffffffff


	//   ....[2]....
        /*0044*/ 	.word	0xffffffff


	//   ....[3]....
        /*0048*/ 	.word	0xffffffff


	//   ....[4]....
        /*004c*/ 	.word	0xffffffff


	//----- nvinfo : EIATTR_COOP_GROUP_INSTR_OFFSETS
	.align		4
.L_24:
        /*0050*/ 	.byte	0x04, 0x28
        /*0052*/ 	.short	(.L_26 - .L_25)


	//   ....[0]....
.L_25:
        /*0054*/ 	.word	0x00000060


	//   ....[1]....
        /*0058*/ 	.word	0x00000070


	//   ....[2]....
        /*005c*/ 	.word	0x00000130


	//   ....[3]....
        /*0060*/ 	.word	0x000002a0


	//   ....[4]....
        /*0064*/ 	.word	0x00000fc0


	//----- nvinfo : EIATTR_REG_RECONFIG
	.align		4
.L_26:
        /*0068*/ 	.byte	0x01, 0x54
	.zero		2


	//----- nvinfo : EIATTR_MBARRIER_INSTR_OFFSETS
	.align		4
        /*006c*/ 	.byte	0x04, 0x39
        /*006e*/ 	.short	(.L_28 - .L_27)


	//   ....[0]....
.L_27:
        /*0070*/ 	.word	0x00000230
        /*0074*/ 	.word	0x000000ff
        /*0078*/ 	.word	0x00000000
        /*007c*/ 	.short	0x0100
        /*007e*/ 	.byte	0x08
	.zero		1


	//   ....[1]....
        /*0080*/ 	.word	0x00000240
        /*0084*/ 	.word	0x000000ff
        /*0088*/ 	.word	0x00000018
        /*008c*/ 	.short	0x0100
        /*008e*/ 	.byte	0x08
	.zero		1


	//   ....[2]....
        /*0090*/ 	.word	0x00000250
        /*0094*/ 	.word	0x000000ff
        /*0098*/ 	.word	0x00000008
        /*009c*/ 	.short	0x0100
        /*009e*/ 	.byte	0x08
	.zero		1


	//   ....[3]....
        /*00a0*/ 	.word	0x00000260
        /*00a4*/ 	.word	0x000000ff
        /*00a8*/ 	.word	0x00000020
        /*00ac*/ 	.short	0x0100
        /*00ae*/ 	.byte	0x08
	.zero		1


	//   ....[4]....
        /*00b0*/ 	.word	0x00000270
        /*00b4*/ 	.word	0x000000ff
        /*00b8*/ 	.word	0x00000010
        /*00bc*/ 	.short	0x0100
        /*00be*/ 	.byte	0x08
	.zero		1


	//   ....[5]....
        /*00c0*/ 	.word	0x00000280
        /*00c4*/ 	.word	0x000000ff
        /*00c8*/ 	.word	0x00000028
        /*00cc*/ 	.short	0x0100
        /*00ce*/ 	.byte	0x08
	.zero		1


	//   ....[6]....
        /*00d0*/ 	.word	0x00000510
        /*00d4*/ 	.word	0x000000ff
        /*00d8*/ 	.word	0x00000040
        /*00dc*/ 	.short	0x0100
        /*00de*/ 	.byte	0x06
	.zero		1


	//   ....[7]....
        /*00e0*/ 	.word	0x00000570
        /*00e4*/ 	.word	0x000000ff
        /*00e8*/ 	.word	0x00000048
        /*00ec*/ 	.short	0x0100
        /*00ee*/ 	.byte	0x06
	.zero		1


	//   ....[8]....
        /*00f0*/ 	.word	0x000012f0
        /*00f4*/ 	.word	0x000000ff
        /*00f8*/ 	.word	0x00000000
        /*00fc*/ 	.short	0x010a
        /*00fe*/ 	.byte	0x06
	.zero		1


	//   ....[9]....
        /*0100*/ 	.word	0x00001330
        /*0104*/ 	.word	0x000000ff
        /*0108*/ 	.word	0x00000000
        /*010c*/ 	.short	0x010a
        /*010e*/ 	.byte	0x06
	.zero		1


	//   ....[10]....
        /*0110*/ 	.word	0x00001910
        /*0114*/ 	.word	0x000000ff
        /*0118*/ 	.word	0x00000000
        /*011c*/ 	.short	0x010a
        /*011e*/ 	.byte	0x0c
	.zero		1


	//   ....[11]....
        /*0120*/ 	.word	0x00001950
        /*0124*/ 	.word	0x000000ff
        /*0128*/ 	.word	0x00000000
        /*012c*/ 	.short	0x010a
        /*012e*/ 	.byte	0x0c
	.zero		1


	//   ....[12]....
        /*0130*/ 	.word	0x00001d30
        /*0134*/ 	.word	0x000000ff
        /*0138*/ 	.word	0x00000000
        /*013c*/ 	.short	0x0101
        /*013e*/ 	.byte	0x08
	.zero		1


	//   ....[13]....
        /*0140*/ 	.word	0x00002180
        /*0144*/ 	.word	0x000000ff
        /*0148*/ 	.word	0x00000000
        /*014c*/ 	.short	0x0101
        /*014e*/ 	.byte	0x08
	.zero		1


	//   ....[14]....
        /*0150*/ 	.word	0x00005b20
        /*0154*/ 	.word	0x00000012
        /*0158*/ 	.word	0x00000018
        /*015c*/ 	.short	0x010a
        /*015e*/ 	.byte	0x3f
	.zero		1


	//   ....[15]....
        /*0160*/ 	.word	0x00005eb0
        /*0164*/ 	.word	0x00000007
        /*0168*/ 	.word	0x00000048
        /*016c*/ 	.short	0x0101
        /*016e*/ 	.byte	0x3f
	.zero		1


	//   ....[16]....
        /*0170*/ 	.word	0x000065f0
        /*0174*/ 	.word	0x00000007
        /*0178*/ 	.word	0x00000000
        /*017c*/ 	.short	0x010a
        /*017e*/ 	.byte	0x3f
	.zero		1


	//   ....[17]....
        /*0180*/ 	.word	0x00006670
        /*0184*/ 	.word	0x00000006
        /*0188*/ 	.word	0x00000000
        /*018c*/ 	.short	0x010a
        /*018e*/ 	.byte	0x3f
	.zero		1


	//   ....[18]....
        /*0190*/ 	.word	0x00006700
        /*0194*/ 	.word	0x00000003
        /*0198*/ 	.word	0x00000000
        /*019c*/ 	.short	0x010a
        /*019e*/ 	.byte	0x3f
	.zero		1


	//   ....[19]....
        /*01a0*/ 	.word	0x00006770
        /*01a4*/ 	.word	0x00000007
        /*01a8*/ 	.word	0x00000000
        /*01ac*/ 	.short	0x010a
        /*01ae*/ 	.byte	0x3f
	.zero		1


	//   ....[20]....
        /*01b0*/ 	.word	0x000067d0
        /*01b4*/ 	.word	0x00000008
        /*01b8*/ 	.word	0x00000000
        /*01bc*/ 	.short	0x010a
        /*01be*/ 	.byte	0x3f
	.zero		1


	//   ....[21]....
        /*01c0*/ 	.word	0x000068a0
        /*01c4*/ 	.word	0x00000012
        /*01c8*/ 	.word	0x00000018
        /*01cc*/ 	.short	0x010a
        /*01ce*/ 	.byte	0x3f
	.zero		1


	//   ....[22]....
        /*01d0*/ 	.word	0x00006980
        /*01d4*/ 	.word	0x00000007
        /*01d8*/ 	.word	0x00000000
        /*01dc*/ 	.short	0x010a
        /*01de*/ 	.byte	0x3f
	.zero		1


	//   ....[23]....
        /*01e0*/ 	.word	0x000069d0
        /*01e4*/ 	.word	0x00000006
        /*01e8*/ 	.word	0x00000000
        /*01ec*/ 	.short	0x010a
        /*01ee*/ 	.byte	0x3f
	.zero		1


	//----- nvinfo : EIATTR_NUM_MBARRIERS
	.align		4
.L_28:
        /*01f0*/ 	.byte	0x03, 0x38
        /*01f2*/ 	.short	0x0008


	//----- nvinfo : EIATTR_EXIT_INSTR_OFFSETS
	.align		4
        /*01f4*/ 	.byte	0x04, 0x1c
        /*01f6*/ 	.short	(.L_30 - .L_29)


	//   ....[0]....
.L_29:
        /*01f8*/ 	.word	0x000005c0


	//   ....[1]....
        /*01fc*/ 	.word	0x00000e90


	//   ....[2]....
        /*0200*/ 	.word	0x00005180


	//   ....[3]....
        /*0204*/ 	.word	0x000057c0


	//   ....[4]....
        /*0208*/ 	.word	0x00006750


	//----- nvinfo : EIATTR_MAX_THREADS
	.align		4
.L_30:
        /*020c*/ 	.byte	0x04, 0x05
        /*020e*/ 	.short	(.L_32 - .L_31)
.L_31:
        /*0210*/ 	.word	0x00000180
        /*0214*/ 	.word	0x00000001
        /*0218*/ 	.word	0x00000001


	//----- nvinfo : EIATTR_CRS_STACK_SIZE
	.align		4
.L_32:
        /*021c*/ 	.byte	0x04, 0x1e
        /*021e*/ 	.short	(.L_34 - .L_33)
.L_33:
        /*0220*/ 	.word	0x00000000


	//----- nvinfo : EIATTR_CBANK_PARAM_SIZE
	.align		4
.L_34:
        /*0224*/ 	.byte	0x03, 0x19
        /*0226*/ 	.short	0x0470


	//----- nvinfo : EIATTR_PARAM_CBANK
	.align		4
        /*0228*/ 	.byte	0x04, 0x0a
        /*022a*/ 	.short	(.L_36 - .L_35)
	.align		4
.L_35:
        /*022c*/ 	.word	index@(.nv.constant0._ZN7cutlass13device_kernelINS_4gemm6kernel13GemmUniversalIN4cute5tupleIJiiiiEEENS1_10collective13CollectiveMmaINS1_37MainloopSm90TmaGmmaWarpSpecializedFP8ILi3ENS5_IJNS4_1CILi1EEESB_SB_EEENS1_35KernelTmaWarpSpecializedCooperativeEEENS5_IJNSA_ILi128EEENSA_ILi64EEENSA_ILi32EEEEEENS_12float_e5m2_tENS5_IJlSB_lEEESJ_SK_NS4_8TiledMMAINS4_8MMA_AtomIJNS4_4SM904GMMA30MMA_64x64x32_F32E5M2E5M2_SS_TNILNSO_7ScaleInE1ELSQ_1EEEEEENS4_6LayoutINS5_IJNSA_ILi2EEESB_SB_EEENS5_IJSB_NSA_ILi0EEESW_EEEEENS5_IJNS4_10UnderscoreESZ_SZ_EEEEENS4_13SM90_TMA_LOADENS4_14ComposedLayoutINS4_7SwizzleILi1ELi4ELi3EEENS4_18smem_ptr_flag_bitsILi8EEENST_INS5_IJNSA_ILi8EEESH_EEENS5_IJSH_SB_EEEEEEEvNS4_8identityES12_S1C_vS1D_EENS_8epilogue10collective6detail29Sm90TmaWarpSpecializedAdapterINS1G_15DefaultEpilogueISJ_SK_SK_NS1F_6thread17LinearCombinationISJ_Li1EffLNS1K_9ScaleType4KindE0ELNS_15FloatRoundStyleE2ESJ_EENS1_15EpilogueDefaultEEEEEvvEEEEvNT_6ParamsE)
        /*0230*/ 	.short	0x0210
        /*0232*/ 	.short	0x0470


	//----- nvinfo : EIATTR_SW_WAR
	.align		4
.L_36:
        /*0234*/ 	.byte	0x04, 0x36
        /*0236*/ 	.short	(.L_38 - .L_37)
.L_37:
        /*0238*/ 	.word	0x00000008
.L_38:


//--------------------- .nv.callgraph             --------------------------
	.section	.nv.callgraph,"",@"SHT_CUDA_CALLGRAPH"
	.align	4
	.sectionentsize	8
	.align		4
        /*0000*/ 	.word	0x00000000
	.align		4
        /*0004*/ 	.word	0xffffffff
	.align		4
        /*0008*/ 	.word	0x00000000
	.align		4
        /*000c*/ 	.word	0xfffffffe
	.align		4
        /*0010*/ 	.word	0x00000000
	.align		4
        /*0014*/ 	.word	0xfffffffd
	.align		4
        /*0018*/ 	.word	0x00000000
	.align		4
        /*001c*/ 	.word	0xfffffffc


//--------------------- .nv.constant4             --------------------------
	.section	.nv.constant4,"a",@progbits
	.align	8
	.align		8
.nv.constant4:
        /*0000*/ 	.dword	_ZN39_INTERNAL_a3c86c14_4_k_cu_30f50e79_45344cuda3std3__45__cpo5beginE
	.align		8
        /*0008*/ 	.dword	_ZN39_INTERNAL_a3c86c14_4_k_cu_30f50e79_45344cuda3std3__45__cpo3endE
	.align		8
        /*0010*/ 	.dword	_ZN39_INTERNAL_a3c86c14_4_k_cu_30f50e79_45344cuda3std3__45__cpo6cbeginE
	.align		8
        /*0018*/ 	.dword	_ZN39_INTERNAL_a3c86c14_4_k_cu_30f50e79_45344cuda3std3__45__cpo4cendE
	.align		8
        /*0020*/ 	.dword	_ZN39_INTERNAL_a3c86c14_4_k_cu_30f50e79_45344cuda3std3__441_GLOBAL__N__a3c86c14_4_k_cu_30f50e79_45346ignoreE
	.align		8
        /*0028*/ 	.dword	_ZN39_INTERNAL_a3c86c14_4_k_cu_30f50e79_45344cuda3std3__419piecewise_constructE
	.align		8
        /*0030*/ 	.dword	_ZN39_INTERNAL_a3c86c14_4_k_cu_30f50e79_45344cuda3std3__48in_placeE
	.align		8
        /*0038*/ 	.dword	_ZN39_INTERNAL_a3c86c14_4_k_cu_30f50e79_45344cuda3std6ranges3__45__cpo4swapE
	.align		8
        /*0040*/ 	.dword	_ZN39_INTERNAL_a3c86c14_4_k_cu_30f50e79_45344cuda3std6ranges3__45__cpo9iter_moveE
	.align		8
        /*0048*/ 	.dword	_ZN39_INTERNAL_a3c86c14_4_k_cu_30f50e79_45344cute7productE
	.align		8
        /*0050*/ 	.dword	_ZN39_INTERNAL_a3c86c14_4_k_cu_30f50e79_45344cute1_E


//--------------------- .text._ZN7cutlass13device_kernelINS_4gemm6kernel13GemmUniversalIN4cute5tupleIJiiiiEEENS1_10collective13CollectiveMmaINS1_37MainloopSm90TmaGmmaWarpSpecializedFP8ILi3ENS5_IJNS4_1CILi1EEESB_SB_EEENS1_35KernelTmaWarpSpecializedCooperativeEEENS5_IJNSA_ILi128EEENSA_ILi64EEENSA_ILi32EEEEEENS_12float_e5m2_tENS5_IJlSB_lEEESJ_SK_NS4_8TiledMMAINS4_8MMA_AtomIJNS4_4SM904GMMA30MMA_64x64x32_F32E5M2E5M2_SS_TNILNSO_7ScaleInE1ELSQ_1EEEEEENS4_6LayoutINS5_IJNSA_ILi2EEESB_SB_EEENS5_IJSB_NSA_ILi0EEESW_EEEEENS5_IJNS4_10UnderscoreESZ_SZ_EEEEENS4_13SM90_TMA_LOADENS4_14ComposedLayoutINS4_7SwizzleILi1ELi4ELi3EEENS4_18smem_ptr_flag_bitsILi8EEENST_INS5_IJNSA_ILi8EEESH_EEENS5_IJSH_SB_EEEEEEEvNS4_8identityES12_S1C_vS1D_EENS_8epilogue10collective6detail29Sm90TmaWarpSpecializedAdapterINS1G_15DefaultEpilogueISJ_SK_SK_NS1F_6thread17LinearCombinationISJ_Li1EffLNS1K_9ScaleType4KindE0ELNS_15FloatRoundStyleE2ESJ_EENS1_15EpilogueDefaultEEEEEvvEEEEvNT_6ParamsE --------------------------
	.section	.text._ZN7cutlass13device_kernelINS_4gemm6kernel13GemmUniversalIN4cute5tupleIJiiiiEEENS1_10collective13CollectiveMmaINS1_37MainloopSm90TmaGmmaWarpSpecializedFP8ILi3ENS5_IJNS4_1CILi1EEESB_SB_EEENS1_35KernelTmaWarpSpecializedCooperativeEEENS5_IJNSA_ILi128EEENSA_ILi64EEENSA_ILi32EEEEEENS_12float_e5m2_tENS5_IJlSB_lEEESJ_SK_NS4_8TiledMMAINS4_8MMA_AtomIJNS4_4SM904GMMA30MMA_64x64x32_F32E5M2E5M2_SS_TNILNSO_7ScaleInE1ELSQ_1EEEEEENS4_6LayoutINS5_IJNSA_ILi2EEESB_SB_EEENS5_IJSB_NSA_ILi0EEESW_EEEEENS5_IJNS4_10UnderscoreESZ_SZ_EEEEENS4_13SM90_TMA_LOADENS4_14ComposedLayoutINS4_7SwizzleILi1ELi4ELi3EEENS4_18smem_ptr_flag_bitsILi8EEENST_INS5_IJNSA_ILi8EEESH_EEENS5_IJSH_SB_EEEEEEEvNS4_8identityES12_S1C_vS1D_EENS_8epilogue10collective6detail29Sm90TmaWarpSpecializedAdapterINS1G_15DefaultEpilogueISJ_SK_SK_NS1F_6thread17LinearCombinationISJ_Li1EffLNS1K_9ScaleType4KindE0ELNS_15FloatRoundStyleE2ESJ_EENS1_15EpilogueDefaultEEEEEvvEEEEvNT_6ParamsE,"ax",@progbits
	.align	128
.text._ZN7cutlass13device_kernelINS_4gemm6kernel13GemmUniversalIN4cute5tupleIJiiiiEEENS1_10collective13CollectiveMmaINS1_37MainloopSm90TmaGmmaWarpSpecializedFP8ILi3ENS5_IJNS4_1CILi1EEESB_SB_EEENS1_35KernelTmaWarpSpecializedCooperativeEEENS5_IJNSA_ILi128EEENSA_ILi64EEENSA_ILi32EEEEEENS_12float_e5m2_tENS5_IJlSB_lEEESJ_SK_NS4_8TiledMMAINS4_8MMA_AtomIJNS4_4SM904GMMA30MMA_64x64x32_F32E5M2E5M2_SS_TNILNSO_7ScaleInE1ELSQ_1EEEEEENS4_6LayoutINS5_IJNSA_ILi2EEESB_SB_EEENS5_IJSB_NSA_ILi0EEESW_EEEEENS5_IJNS4_10UnderscoreESZ_SZ_EEEEENS4_13SM90_TMA_LOADENS4_14ComposedLayoutINS4_7SwizzleILi1ELi4ELi3EEENS4_18smem_ptr_flag_bitsILi8EEENST_INS5_IJNSA_ILi8EEESH_EEENS5_IJSH_SB_EEEEEEEvNS4_8identityES12_S1C_vS1D_EENS_8epilogue10collective6detail29Sm90TmaWarpSpecializedAdapterINS1G_15DefaultEpilogueISJ_SK_SK_NS1F_6thread17LinearCombinationISJ_Li1EffLNS1K_9ScaleType4KindE0ELNS_15FloatRoundStyleE2ESJ_EENS1_15EpilogueDefaultEEEEEvvEEEEvNT_6ParamsE:
        .type           _ZN7cutlass13device_kernelINS_4gemm6kernel13GemmUniversalIN4cute5tupleIJiiiiEEENS1_10collective13CollectiveMmaINS1_37MainloopSm90TmaGmmaWarpSpecializedFP8ILi3ENS5_IJNS4_1CILi1EEESB_SB_EEENS1_35KernelTmaWarpSpecializedCooperativeEEENS5_IJNSA_ILi128EEENSA_ILi64EEENSA_ILi32EEEEEENS_12float_e5m2_tENS5_IJlSB_lEEESJ_SK_NS4_8TiledMMAINS4_8MMA_AtomIJNS4_4SM904GMMA30MMA_64x64x32_F32E5M2E5M2_SS_TNILNSO_7ScaleInE1ELSQ_1EEEEEENS4_6LayoutINS5_IJNSA_ILi2EEESB_SB_EEENS5_IJSB_NSA_ILi0EEESW_EEEEENS5_IJNS4_10UnderscoreESZ_SZ_EEEEENS4_13SM90_TMA_LOADENS4_14ComposedLayoutINS4_7SwizzleILi1ELi4ELi3EEENS4_18smem_ptr_flag_bitsILi8EEENST_INS5_IJNSA_ILi8EEESH_EEENS5_IJSH_SB_EEEEEEEvNS4_8identityES12_S1C_vS1D_EENS_8epilogue10collective6detail29Sm90TmaWarpSpecializedAdapterINS1G_15DefaultEpilogueISJ_SK_SK_NS1F_6thread17LinearCombinationISJ_Li1EffLNS1K_9ScaleType4KindE0ELNS_15FloatRoundStyleE2ESJ_EENS1_15EpilogueDefaultEEEEEvvEEEEvNT_6ParamsE,@function
        .size           _ZN7cutlass13device_kernelINS_4gemm6kernel13GemmUniversalIN4cute5tupleIJiiiiEEENS1_10collective13CollectiveMmaINS1_37MainloopSm90TmaGmmaWarpSpecializedFP8ILi3ENS5_IJNS4_1CILi1EEESB_SB_EEENS1_35KernelTmaWarpSpecializedCooperativeEEENS5_IJNSA_ILi128EEENSA_ILi64EEENSA_ILi32EEEEEENS_12float_e5m2_tENS5_IJlSB_lEEESJ_SK_NS4_8TiledMMAINS4_8MMA_AtomIJNS4_4SM904GMMA30MMA_64x64x32_F32E5M2E5M2_SS_TNILNSO_7ScaleInE1ELSQ_1EEEEEENS4_6LayoutINS5_IJNSA_ILi2EEESB_SB_EEENS5_IJSB_NSA_ILi0EEESW_EEEEENS5_IJNS4_10UnderscoreESZ_SZ_EEEEENS4_13SM90_TMA_LOADENS4_14ComposedLayoutINS4_7SwizzleILi1ELi4ELi3EEENS4_18smem_ptr_flag_bitsILi8EEENST_INS5_IJNSA_ILi8EEESH_EEENS5_IJSH_SB_EEEEEEEvNS4_8identityES12_S1C_vS1D_EENS_8epilogue10collective6detail29Sm90TmaWarpSpecializedAdapterINS1G_15DefaultEpilogueISJ_SK_SK_NS1F_6thread17LinearCombinationISJ_Li1EffLNS1K_9ScaleType4KindE0ELNS_15FloatRoundStyleE2ESJ_EENS1_15EpilogueDefaultEEEEEvvEEEEvNT_6ParamsE,(.L_x_135 - _ZN7cutlass13device_kernelINS_4gemm6kernel13GemmUniversalIN4cute5tupleIJiiiiEEENS1_10collective13CollectiveMmaINS1_37MainloopSm90TmaGmmaWarpSpecializedFP8ILi3ENS5_IJNS4_1CILi1EEESB_SB_EEENS1_35KernelTmaWarpSpecializedCooperativeEEENS5_IJNSA_ILi128EEENSA_ILi64EEENSA_ILi32EEEEEENS_12float_e5m2_tENS5_IJlSB_lEEESJ_SK_NS4_8TiledMMAINS4_8MMA_AtomIJNS4_4SM904GMMA30MMA_64x64x32_F32E5M2E5M2_SS_TNILNSO_7ScaleInE1ELSQ_1EEEEEENS4_6LayoutINS5_IJNSA_ILi2EEESB_SB_EEENS5_IJSB_NSA_ILi0EEESW_EEEEENS5_IJNS4_10UnderscoreESZ_SZ_EEEEENS4_13SM90_TMA_LOADENS4_14ComposedLayoutINS4_7SwizzleILi1ELi4ELi3EEENS4_18smem_ptr_flag_bitsILi8EEENST_INS5_IJNSA_ILi8EEESH_EEENS5_IJSH_SB_EEEEEEEvNS4_8identityES12_S1C_vS1D_EENS_8epilogue10collective6detail29Sm90TmaWarpSpecializedAdapterINS1G_15DefaultEpilogueISJ_SK_SK_NS1F_6thread17LinearCombinationISJ_Li1EffLNS1K_9ScaleType4KindE0ELNS_15FloatRoundStyleE2ESJ_EENS1_15EpilogueDefaultEEEEEvvEEEEvNT_6ParamsE)
        .other          _ZN7cutlass13device_kernelINS_4gemm6kernel13GemmUniversalIN4cute5tupleIJiiiiEEENS1_10collective13CollectiveMmaINS1_37MainloopSm90TmaGmmaWarpSpecializedFP8ILi3ENS5_IJNS4_1CILi1EEESB_SB_EEENS1_35KernelTmaWarpSpecializedCooperativeEEENS5_IJNSA_ILi128EEENSA_ILi64EEENSA_ILi32EEEEEENS_12float_e5m2_tENS5_IJlSB_lEEESJ_SK_NS4_8TiledMMAINS4_8MMA_AtomIJNS4_4SM904GMMA30MMA_64x64x32_F32E5M2E5M2_SS_TNILNSO_7ScaleInE1ELSQ_1EEEEEENS4_6LayoutINS5_IJNSA_ILi2EEESB_SB_EEENS5_IJSB_NSA_ILi0EEESW_EEEEENS5_IJNS4_10UnderscoreESZ_SZ_EEEEENS4_13SM90_TMA_LOADENS4_14ComposedLayoutINS4_7SwizzleILi1ELi4ELi3EEENS4_18smem_ptr_flag_bitsILi8EEENST_INS5_IJNSA_ILi8EEESH_EEENS5_IJSH_SB_EEEEEEEvNS4_8identityES12_S1C_vS1D_EENS_8epilogue10collective6detail29Sm90TmaWarpSpecializedAdapterINS1G_15DefaultEpilogueISJ_SK_SK_NS1F_6thread17LinearCombinationISJ_Li1EffLNS1K_9ScaleType4KindE0ELNS_15FloatRoundStyleE2ESJ_EENS1_15EpilogueDefaultEEEEEvvEEEEvNT_6ParamsE,@"STO_CUDA_ENTRY STV_DEFAULT"
_ZN7cutlass13device_kernelINS_4gemm6kernel13GemmUniversalIN4cute5tupleIJiiiiEEENS1_10collective13CollectiveMmaINS1_37MainloopSm90TmaGmmaWarpSpecializedFP8ILi3ENS5_IJNS4_1CILi1EEESB_SB_EEENS1_35KernelTmaWarpSpecializedCooperativeEEENS5_IJNSA_ILi128EEENSA_ILi64EEENSA_ILi32EEEEEENS_12float_e5m2_tENS5_IJlSB_lEEESJ_SK_NS4_8TiledMMAINS4_8MMA_AtomIJNS4_4SM904GMMA30MMA_64x64x32_F32E5M2E5M2_SS_TNILNSO_7ScaleInE1ELSQ_1EEEEEENS4_6LayoutINS5_IJNSA_ILi2EEESB_SB_EEENS5_IJSB_NSA_ILi0EEESW_EEEEENS5_IJNS4_10UnderscoreESZ_SZ_EEEEENS4_13SM90_TMA_LOADENS4_14ComposedLayoutINS4_7SwizzleILi1ELi4ELi3EEENS4_18smem_ptr_flag_bitsILi8EEENST_INS5_IJNSA_ILi8EEESH_EEENS5_IJSH_SB_EEEEEEEvNS4_8identityES12_S1C_vS1D_EENS_8epilogue10collective6detail29Sm90TmaWarpSpecializedAdapterINS1G_15DefaultEpilogueISJ_SK_SK_NS1F_6thread17LinearCombinationISJ_Li1EffLNS1K_9ScaleType4KindE0ELNS_15FloatRoundStyleE2ESJ_EENS1_15EpilogueDefaultEEEEEvvEEEEvNT_6ParamsE:
[----:B------:R-:W-:Y:S01]  /*0000*/  LDC R1, c[0x0][0x28] ;  /* 0x00000a00ff017b82 */ /* 0x000fe20000000800 */
[----:B------:R-:W0:Y:S01]  /*0010*/  S2R R2, SR_TID.X ;  /* 0x0000000000027919 */ /* 0x000e220000002100 */
[----:B------:R-:W-:Y:S01]  /*0020*/  ELECT P0, URZ, PT ;  /* 0x00000000003f782f */ /* 0x000fe20003800000 */
[----:B------:R-:W-:Y:S01]  /*0030*/  BSSY B0, `(.L_x_0) ;  /* 0x000000f000007945 */ /* 0x000fe20003800000 */
[--C-:B0-----:R-:W-:Y:S02]  /*0040*/  SHF.R.U32.HI R0, RZ, 0x5, R2.reuse ;  /* 0x00000005ff007819 */ /* 0x101fe40000011602 */
[----:B------:R-:W-:-:S03]  /*0050*/  SHF.R.U32.HI R4, RZ, 0x7, R2 ;  /* 0x00000007ff047819 */ /* 0x000fc60000011602 */
[----:B------:R-:W0:Y:S04]  /*0060*/  SHFL.IDX PT, R3, R0, RZ, 0x1f ;  /* 0x00001fff00037589 */ /* 0x000e2800000e0000 */
[----:B------:R1:W2:Y:S01]  /*0070*/  SHFL.IDX PT, R7, R4, RZ, 0x1f ;  /* 0x00001fff04077589 */ /* 0x0002a200000e0000 */
[----:B0-----:R-:W-:-:S13]  /*0080*/  ISETP.NE.OR P0, PT, R3, RZ, !P0 ;  /* 0x000000ff0300720c */ /* 0x001fda0004705670 */
[----:B-12---:R-:W-:Y:S05]  /*0090*/  @P0 BRA `(.L_x_1) ;  /* 0x0000000000200947 */ /* 0x006fea0003800000 */
[----:B------:R-:W-:Y:S02]  /*00a0*/  ULDC.64 UR4, c[0x0][0x198] ;  /* 0x0000660000047ab9 */ /* 0x000fe40000000a00 */
[----:B------:R-:W-:Y:S02]  /*00b0*/  UIADD3 UR6, UP0, UR4, 0xf0, URZ ;  /* 0x000000f004067890 */ /* 0x000fe4000ff1e03f */
[----:B------:R-:W-:Y:S02]  /*00c0*/  UIADD3 UR4, UP1, UR4, 0x1f0, URZ ;  /* 0x000001f004047890 */ /* 0x000fe4000ff3e03f */
[----:B------:R-:W-:Y:S02]  /*00d0*/  UIADD3.X UR7, URZ, UR5, URZ, UP0, !UPT ;  /* 0x000000053f077290 */ /* 0x000fe400087fe43f */
[----:B------:R-:W-:-:S07]  /*00e0*/  UIADD3.X UR5, URZ, UR5, URZ, UP1, !UPT ;  /* 0x000000053f057290 */ /* 0x000fce0008ffe43f */
[----:B------:R0:W-:Y:S02]  /*00f0*/  UTMACCTL.PF [UR6] ;  /* 0x00000000060079b9 */ /* 0x0001e40008040000 */
[----:B------:R0:W-:Y:S02]  /*0100*/  UTMACCTL.PF [UR4] ;  /* 0x00000000040079b9 */ /* 0x0001e40008040000 */
[----:B0-----:R-:W-:Y:S01]  /*0110*/  NOP ;  /* 0x0000000000007918 */ /* 0x001fe20000000000 */
.L_x_1:
[----:B------:R-:W-:Y:S05]  /*0120*/  BSYNC B0 ;  /* 0x0000000000007941 */ /* 0x000fea0003800000 */
.L_x_0:
[----:B------:R-:W0:Y:S02]  /*0130*/  SHFL.IDX PT, R4, R0, RZ, 0x1f ;  /* 0x00001fff00047589 */ /* 0x000e2400000e0000 */
[----:B0-----:R-:W-:-:S13]  /*0140*/  ISETP.NE.AND P0, PT, R4, RZ, PT ;  /* 0x000000ff0400720c */ /* 0x001fda0003f05270 */
[----:B------:R-:W-:Y:S05]  /*0150*/  @P0 BRA `(.L_x_2) ;  /* 0x0000000000500947 */ /* 0x000fea0003800000 */
[----:B------:R-:W0:Y:S01]  /*0160*/  S2UR UR8, SR_CgaCtaId ;  /* 0x00000000000879c3 */ /* 0x000e220000008800 */
[----:B------:R-:W-:Y:S01]  /*0170*/  UMOV UR4, 0x400 ;  /* 0x0000040000047882 */ /* 0x000fe20000000000 */
[----:B------:R-:W-:Y:S01]  /*0180*/  UMOV UR5, 0x1 ;  /* 0x0000000100057882 */ /* 0x000fe20000000000 */
[----:B------:R-:W-:Y:S01]  /*0190*/  UMOV UR6, 0x100 ;  /* 0x0000010000067882 */ /* 0x000fe20000000000 */
[----:B------:R-:W-:Y:S01]  /*01a0*/  ELECT P0, URZ, PT ;  /* 0x00000000003f782f */ /* 0x000fe20003800000 */
[----:B------:R-:W-:-:S04]  /*01b0*/  UIADD3 UR6, -UR6, 0x100000, URZ ;  /* 0x0010000006067890 */ /* 0x000fc8000fffe13f */
[----:B------:R-:W-:Y:S02]  /*01c0*/  USHF.L.U32 UR7, UR6, 0xb, URZ ;  /* 0x0000000b06077899 */ /* 0x000fe4000800063f */
[----:B------:R-:W-:Y:S02]  /*01d0*/  USHF.L.U32 UR6, UR6, 0x1, URZ ;  /* 0x0000000106067899 */ /* 0x000fe4000800063f */
[----:B0-----:R-:W-:Y:S02]  /*01e0*/  ULEA UR8, UR8, UR4, 0x18 ;  /* 0x0000000408087291 */ /* 0x001fe4000f8ec03f */
[----:B------:R-:W-:-:S04]  /*01f0*/  UIADD3 UR4, -UR5, 0x100000, URZ ;  /* 0x0010000005047890 */ /* 0x000fc8000fffe13f */
[----:B------:R-:W-:Y:S02]  /*0200*/  USHF.L.U32 UR5, UR4, 0xb, URZ ;  /* 0x0000000b04057899 */ /* 0x000fe4000800063f */
[----:B------:R-:W-:Y:S01]  /*0210*/  USHF.L.U32 UR4, UR4, 0x1, URZ ;  /* 0x0000000104047899 */ /* 0x000fe2000800063f */
[----:B------:R-:W0:Y:S11]  /*0220*/  FENCE.VIEW.ASYNC.S ;  /* 0x00000000000073c6 */ /* 0x000e360000000000 */
[----:B0-----:R0:W1:Y:S01]  /*0230*/  SYNCS.EXCH.64 URZ, [UR8], UR4 ;  /* 0x00000004083f75b2 */ /* 0x0010620008000100 */
[----:B------:R0:W2:Y:S01]  /*0240*/  SYNCS.EXCH.64 URZ, [UR8+0x18], UR6 ;  /* 0x00001806083f75b2 */ /* 0x0000a20008000100 */
[----:B------:R0:W3:Y:S01]  /*0250*/  SYNCS.EXCH.64 URZ, [UR8+0x8], UR4 ;  /* 0x00000804083f75b2 */ /* 0x0000e20008000100 */
[----:B------:R0:W4:Y:S01]  /*0260*/  SYNCS.EXCH.64 URZ, [UR8+0x20], UR6 ;  /* 0x00002006083f75b2 */ /* 0x0001220008000100 */
[----:B------:R0:W0:Y:S01]  /*0270*/  SYNCS.EXCH.64 URZ, [UR8+0x10], UR4 ;  /* 0x00001004083f75b2 */ /* 0x0000220008000100 */
[----:B------:R0:W0:Y:S01]  /*0280*/  SYNCS.EXCH.64 URZ, [UR8+0x28], UR6 ;  /* 0x00002806083f75b2 */ /* 0x0000220008000100 */
[----:B------:R-:W-:Y:S01]  /*0290*/  NOP ;  /* 0x0000000000007918 */ /* 0x000fe20000000000 */
.L_x_2:
[----:B------:R-:W5:Y:S01]  /*02a0*/  SHFL.IDX PT, R0, R0, RZ, 0x1f ;  /* 0x00001fff00007589 */ /* 0x000f6200000e0000 */
[----:B------:R-:W1:Y:S01]  /*02b0*/  LDC R4, c[0x0][0x65c] ;  /* 0x00019700ff047b82 */ /* 0x000e620000000800 */
[----:B------:R-:W-:Y:S02]  /*02c0*/  ELECT P0, URZ, PT ;  /* 0x00000000003f782f */ /* 0x000fe40003800000 */
[----:B------:R-:W-:Y:S01]  /*02d0*/  ISETP.NE.AND P2, PT, R7, RZ, PT ;  /* 0x000000ff0700720c */ /* 0x000fe20003f45270 */
[----:B------:R-:W2:Y:S01]  /*02e0*/  S2R R8, SR_CTAID.Y ;  /* 0x0000000000087919 */ /* 0x000ea20000002600 */
[----:B0-----:R-:W-:Y:S01]  /*02f0*/  UMOV UR4, 0x20 ;  /* 0x0000002000047882 */ /* 0x001fe20000000000 */
[----:B------:R-:W-:Y:S01]  /*0300*/  NOP ;  /* 0x0000000000007918 */ /* 0x000fe20000000000 */
[----:B------:R-:W-:Y:S01]  /*0310*/  NOP ;  /* 0x0000000000007918 */ /* 0x000fe20000000000 */
[----:B------:R-:W0:Y:S01]  /*0320*/  S2R R6, SR_CTAID.X ;  /* 0x0000000000067919 */ /* 0x000e220000002500 */
[----:B-----5:R-:W-:-:S02]  /*0330*/  ISETP.NE.OR P0, PT, R0, RZ, !P0 ;  /* 0x000000ff0000720c */ /* 0x020fc40004705670 */
[----:B-1----:R-:W-:Y:S02]  /*0340*/  ISETP.NE.AND P4, PT, R4, 0x1, PT ;  /* 0x000000010400780c */ /* 0x002fe40003f85270 */
[----:B------:R-:W-:-:S04]  /*0350*/  SHF.R.S32.HI R4, RZ, 0x1f, R3 ;  /* 0x0000001fff047819 */ /* 0x000fc80000011403 */
[----:B------:R-:W-:-:S04]  /*0360*/  LEA.HI R4, R4, R3, RZ, 0x2 ;  /* 0x0000000304047211 */ /* 0x000fc800078f10ff */
[----:B------:R-:W-:Y:S01]  /*0370*/  LOP3.LUT R4, R4, 0xfffffffc, RZ, 0xc0, !PT ;  /* 0xfffffffc04047812 */ /* 0x000fe200078ec0ff */
[----:B------:R-:W-:Y:S01]  /*0380*/  VOTEU.ALL UP0, P0 ;  /* 0x00000000003f7886 */ /* 0x000fe20000000000 */
[----:B------:R-:W-:Y:S01]  /*0390*/  VOTEU.ALL UP1, P0 ;  /* 0x00000000003f7886 */ /* 0x000fe20000020000 */
[----:B------:R-:W0:Y:S01]  /*03a0*/  @P4 LDC R9, c[0x0][0x10] ;  /* 0x00000400ff094b82 */ /* 0x000e220000000800 */
[----:B------:R-:W-:Y:S02]  /*03b0*/  @P4 IMAD.MOV.U32 R5, RZ, RZ, RZ ;  /* 0x000000ffff054224 */ /* 0x000fe400078e00ff */
[----:B------:R-:W-:Y:S01]  /*03c0*/  IMAD.IADD R3, R3, 0x1, -R4 ;  /* 0x0000000103037824 */ /* 0x000fe200078e0a04 */
[----:B------:R-:W-:Y:S01]  /*03d0*/  @!UP0 UMOV UR6, 0x400 ;  /* 0x0000040000068882 */ /* 0x000fe20000000000 */
[----:B------:R-:W-:-:S04]  /*03e0*/  @!UP0 UIADD3 UR4, -UR4, 0x100000, URZ ;  /* 0x0010000004048890 */ /* 0x000fc8000fffe13f */
[----:B------:R-:W-:Y:S02]  /*03f0*/  @!UP0 USHF.L.U32 UR5, UR4, 0xb, URZ ;  /* 0x0000000b04058899 */ /* 0x000fe4000800063f */
[----:B------:R-:W-:Y:S01]  /*0400*/  @!UP0 USHF.L.U32 UR4, UR4, 0x1, URZ ;  /* 0x0000000104048899 */ /* 0x000fe2000800063f */
[----:B--2---:R-:W-:Y:S01]  /*0410*/  @P4 IMAD.MOV.U32 R4, RZ, RZ, R8 ;  /* 0x000000ffff044224 */ /* 0x004fe200078e0008 */
[----:B------:R-:W1:Y:S01]  /*0420*/  @!UP0 S2UR UR7, SR_CgaCtaId ;  /* 0x00000000000789c3 */ /* 0x000e620000008800 */
[----:B------:R-:W-:-:S07]  /*0430*/  @P4 IMAD.MOV.U32 R13, RZ, RZ, RZ ;  /* 0x000000ffff0d4224 */ /* 0x000fce00078e00ff */
[----:B------:R-:W2:Y:S01]  /*0440*/  @!P4 LDC R11, c[0x0][0xc] ;  /* 0x00000300ff0bcb82 */ /* 0x000ea20000000800 */
[----:B0-----:R-:W-:-:S04]  /*0450*/  @P4 IMAD.WIDE.U32 R4, R6, R9, R4 ;  /* 0x0000000906044225 */ /* 0x001fc800078e0004 */
[----:B------:R-:W-:Y:S02]  /*0460*/  VIADD R9, R7, 0xffffffff ;  /* 0xffffffff07097836 */ /* 0x000fe40000000000 */
[----:B------:R-:W-:Y:S01]  /*0470*/  @P4 IMAD.MOV.U32 R0, RZ, RZ, R4 ;  /* 0x000000ffff004224 */ /* 0x000fe200078e0004 */
[----:B-1----:R-:W-:Y:S02]  /*0480*/  @!UP0 ULEA UR6, UR7, UR6, 0x18 ;  /* 0x0000000607068291 */ /* 0x002fe4000f8ec03f */
[----:B------:R-:W-:Y:S01]  /*0490*/  ISETP.GE.U32.AND P1, PT, R9, 0x2, PT ;  /* 0x000000020900780c */ /* 0x000fe20003f26070 */
[----:B------:R-:W-:Y:S01]  /*04a0*/  VOTEU.ALL UP0, P0 ;  /* 0x00000000003f7886 */ /* 0x000fe20000000000 */
[----:B------:R-:W-:Y:S01]  /*04b0*/  ISETP.NE.AND P0, PT, R3, 0x3, PT ;  /* 0x000000030300780c */ /* 0x000fe20003f05270 */
[----:B------:R-:W-:-:S03]  /*04c0*/  @P4 IMAD.IADD R5, R5, 0x1, R13 ;  /* 0x0000000105054824 */ /* 0x000fc600078e020d */
[----:B------:R-:W-:-:S04]  /*04d0*/  ISETP.EQ.OR P0, PT, R3, RZ, !P0 ;  /* 0x000000ff0300720c */ /* 0x000fc80004702670 */
[----:B------:R-:W-:Y:S01]  /*04e0*/  ISETP.EQ.AND P0, PT, R7, RZ, P0 ;  /* 0x000000ff0700720c */ /* 0x000fe20000702270 */
[----:B------:R-:W-:Y:S01]  /*04f0*/  IMAD.MOV.U32 R7, RZ, RZ, RZ ;  /* 0x000000ffff077224 */ /* 0x000fe200078e00ff */
[----:B------:R-:W0:Y:S02]  /*0500*/  FENCE.VIEW.ASYNC.S ;  /* 0x00000000000073c6 */ /* 0x000e240000000000 */
[----:B0-----:R0:W3:Y:S01]  /*0510*/  @!UP0 SYNCS.EXCH.64 URZ, [UR6+0x40], UR4 ;  /* 0x00004004063f85b2 */ /* 0x0010e20008000100 */
[----:B------:R-:W-:Y:S01]  /*0520*/  SEL R4, RZ, 0x1, !P0 ;  /* 0x00000001ff047807 */ /* 0x000fe20004000000 */
[----:B--2---:R-:W-:-:S03]  /*0530*/  @!P4 IMAD.WIDE.U32 R10, R11, R8, R6 ;  /* 0x000000080b0ac225 */ /* 0x004fc600078e0006 */
[----:B------:R-:W-:Y:S01]  /*0540*/  SEL R4, R4, 0x2, P1 ;  /* 0x0000000204047807 */ /* 0x000fe20000800000 */
[----:B------:R-:W-:Y:S02]  /*0550*/  @!P4 IMAD.MOV.U32 R0, RZ, RZ, R10 ;  /* 0x000000ffff00c224 */ /* 0x000fe400078e000a */
[----:B------:R-:W-:Y:S01]  /*0560*/  @!P4 IMAD.MOV.U32 R5, RZ, RZ, R11 ;  /* 0x000000ffff05c224 */ /* 0x000fe200078e000b */
[----:B------:R0:W3:Y:S01]  /*0570*/  @!UP1 SYNCS.EXCH.64 URZ, [UR6+0x48], UR4 ;  /* 0x00004804063f95b2 */ /* 0x0000e20008000100 */
[----:B------:R-:W-:Y:S01]  /*0580*/  NOP ;  /* 0x0000000000007918 */ /* 0x000fe20000000000 */
[----:B---34-:R-:W-:Y:S06]  /*0590*/  BAR.SYNC.DEFER_BLOCKING 0x0 ;  /* 0x0000000000007b1d */ /* 0x018fec0000010000 */
[----:B------:R-:W-:Y:S05]  /*05a0*/  @!P2 BRA `(.L_x_3) ;  /* 0x0000004800f8a947 */ /* 0x000fea0003800000 */
[----:B------:R-:W-:-:S13]  /*05b0*/  ISETP.GT.U32.AND P0, PT, R9, 0x1, PT ;  /* 0x000000010900780c */ /* 0x000fda0003f04070 */
[----:B0-----:R-:W-:Y:S05]  /*05c0*/  @P0 EXIT ;  /* 0x000000000000094d */ /* 0x001fea0003800000 */
[----:B------:R-:W-:Y:S01]  /*05d0*/  ULDC.64 UR4, c[0x0][0x650] ;  /* 0x0001940000047ab9 */ /* 0x000fe20000000a00 */
[----:B------:R-:W-:Y:S01]  /*05e0*/  PRMT R9, RZ, 0x7610, R9 ;  /* 0x00007610ff097816 */ /* 0x000fe20000000009 */
[----:B------:R-:W-:Y:S01]  /*05f0*/  IMAD.MOV.U32 R16, RZ, RZ, -0x1 ;  /* 0xffffffffff107424 */ /* 0x000fe200078e00ff */
[----:B------:R-:W-:Y:S01]  /*0600*/  ISETP.GE.U32.AND P0, PT, R0, UR4, PT ;  /* 0x0000000400007c0c */ /* 0x000fe2000bf06070 */
[----:B------:R-:W-:Y:S02]  /*0610*/  IMAD.MOV.U32 R12, RZ, RZ, -0x1 ;  /* 0xffffffffff0c7424 */ /* 0x000fe400078e00ff */
[----:B------:R-:W-:Y:S01]  /*0620*/  IMAD.MOV.U32 R69, RZ, RZ, -0x1 ;  /* 0xffffffffff457424 */ /* 0x000fe200078e00ff */
[----:B------:R-:W-:-:S13]  /*0630*/  ISETP.GE.U32.AND.EX P0, PT, R5, UR5, PT, P0 ;  /* 0x0000000505007c0c */ /* 0x000fda000bf06100 */
[----:B------:R-:W-:Y:S05]  /*0640*/  @P0 BRA `(.L_x_4) ;  /* 0x0000000400600947 */ /* 0x000fea0003800000 */
[----:B------:R-:W0:Y:S01]  /*0650*/  LDC.64 R16, c[0x0][0x628] ;  /* 0x00018a00ff107b82 */ /* 0x000e220000000a00 */
[----:B------:R-:W-:Y:S02]  /*0660*/  IMAD.MOV.U32 R10, RZ, RZ, R0 ;  /* 0x000000ffff0a7224 */ /* 0x000fe400078e0000 */
[----:B------:R-:W-:-:S05]  /*0670*/  IMAD.MOV.U32 R11, RZ, RZ, R5 ;  /* 0x000000ffff0b7224 */ /* 0x000fca00078e0005 */
[----:B------:R-:W1:Y:S08]  /*0680*/  LDC R18, c[0x0][0x630] ;  /* 0x00018c00ff127b82 */ /* 0x000e700000000800 */
[----:B------:R-:W2:Y:S01]  /*0690*/  LDC.64 R20, c[0x0][0x620] ;  /* 0x00018800ff147b82 */ /* 0x000ea20000000a00 */
[----:B0-----:R-:W-:-:S04]  /*06a0*/  ISETP.NE.U32.AND P0, PT, R16, RZ, PT ;  /* 0x000000ff1000720c */ /* 0x001fc80003f05070 */
[----:B------:R-:W-:-:S13]  /*06b0*/  ISETP.NE.AND.EX P0, PT, R17, RZ, PT, P0 ;  /* 0x000000ff1100720c */ /* 0x000fda0003f05300 */
[----:B-12---:R-:W-:Y:S05]  /*06c0*/  @!P0 BRA `(.L_x_5) ;  /* 0x0000000000288947 */ /* 0x006fea0003800000 */
[----:B------:R-:W0:Y:S02]  /*06d0*/  LDC R3, c[0x0][0x634] ;  /* 0x00018d00ff037b82 */ /* 0x000e240000000800 */
[----:B0-----:R-:W-:-:S05]  /*06e0*/  IADD3 R3, P0, R0, R3, RZ ;  /* 0x0000000300037210 */ /* 0x001fca0007f1e0ff */
[----:B------:R-:W-:-:S04]  /*06f0*/  IMAD.X R9, RZ, RZ, R5, P0 ;  /* 0x000000ffff097224 */ /* 0x000fc800000e0605 */
[----:B------:R-:W-:-:S04]  /*0700*/  IMAD.WIDE.U32 R10, R9, R16, RZ ;  /* 0x00000010090a7225 */ /* 0x000fc800078e00ff */
[----:B------:R-:W-:-:S04]  /*0710*/  IMAD.WIDE.U32 R12, P0, R3, R17, R10 ;  /* 0x00000011030c7225 */ /* 0x000fc8000780000a */
[----:B------:R-:W-:-:S04]  /*0720*/  IMAD.WIDE.U32 R10, R3, R16, RZ ;  /* 0x00000010030a7225 */ /* 0x000fc800078e00ff */
[----:B------:R-:W-:Y:S01]  /*0730*/  IMAD.X R15, RZ, RZ, RZ, P0 ;  /* 0x000000ffff0f7224 */ /* 0x000fe200000e06ff */
[----:B------:R-:W-:Y:S01]  /*0740*/  IADD3 RZ, P0, R11, R12, RZ ;  /* 0x0000000c0bff7210 */ /* 0x000fe20007f1e0ff */
[----:B------:R-:W-:-:S04]  /*0750*/  IMAD.MOV.U32 R14, RZ, RZ, R13 ;  /* 0x000000ffff0e7224 */ /* 0x000fc800078e000d */
[----:B------:R-:W-:-:S08]  /*0760*/  IMAD.WIDE.U32.X R10, R9, R17, R14, P0 ;  /* 0x00000011090a7225 */ /* 0x000fd000000e040e */
.L_x_5:
[-CC-:B------:R-:W-:Y:S01]  /*0770*/  SHF.R.U64 R69, R10, R18.reuse, R11.reuse ;  /* 0x000000120a457219 */ /* 0x180fe2000000120b */
[----:B------:R-:W0:Y:S01]  /*0780*/  LDC.64 R22, c[0x0][0x640] ;  /* 0x00019000ff167b82 */ /* 0x000e220000000a00 */
[----:B------:R-:W-:Y:S01]  /*0790*/  SHF.R.U32.HI R7, RZ, R18, R11 ;  /* 0x00000012ff077219 */ /* 0x000fe2000001160b */
[----:B------:R-:W-:Y:S01]  /*07a0*/  ULDC UR4, c[0x0][0x150] ;  /* 0x0000540000047ab9 */ /* 0x000fe20000000800 */
[----:B------:R-:W-:Y:S01]  /*07b0*/  IADD3 R9, P0, RZ, -R69, RZ ;  /* 0x80000045ff097210 */ /* 0x000fe20007f1e0ff */
[----:B------:R-:W-:Y:S01]  /*07c0*/  IMAD.MOV.U32 R10, RZ, RZ, R0 ;  /* 0x000000ffff0a7224 */ /* 0x000fe200078e0000 */
[----:B------:R-:W-:Y:S01]  /*07d0*/  I2FP.F32.U32 R3, R6 ;  /* 0x0000000600037245 */ /* 0x000fe20000201000 */
[----:B------:R-:W-:Y:S02]  /*07e0*/  IMAD.MOV.U32 R11, RZ, RZ, R5 ;  /* 0x000000ffff0b7224 */ /* 0x000fe400078e0005 */
[----:B------:R-:W1:Y:S01]  /*07f0*/  LDC R14, c[0x0][0x618] ;  /* 0x00018600ff0e7b82 */ /* 0x000e620000000800 */
[----:B------:R-:W-:-:S02]  /*0800*/  IMAD.X R13, RZ, RZ, ~R7, P0 ;  /* 0x000000ffff0d7224 */ /* 0x000fc400000e0e07 */
[----:B------:R-:W-:Y:S01]  /*0810*/  FMUL R3, R3, UR4 ;  /* 0x0000000403037c20 */ /* 0x000fe20008400000 */
[----:B------:R-:W-:Y:S01]  /*0820*/  IMAD.WIDE.U32 R10, R9, R20, R10 ;  /* 0x00000014090a7225 */ /* 0x000fe200078e000a */
[----:B------:R-:W-:-:S03]  /*0830*/  ULDC UR4, c[0x0][0x154] ;  /* 0x0000550000047ab9 */ /* 0x000fc60000000800 */
[----:B------:R-:W-:Y:S01]  /*0840*/  IMAD R12, R13, R20, RZ ;  /* 0x000000140d0c7224 */ /* 0x000fe200078e02ff */
[----:B------:R-:W2:Y:S01]  /*0850*/  LDC R7, c[0x0][0x144] ;  /* 0x00005100ff077b82 */ /* 0x000ea20000000800 */
[----:B------:R-:W3:Y:S01]  /*0860*/  F2I.U32.TRUNC.NTZ R3, R3 ;  /* 0x0000000300037305 */ /* 0x000ee2000020f000 */
[----:B------:R-:W-:Y:S02]  /*0870*/  IMAD.MOV.U32 R13, RZ, RZ, -0x1 ;  /* 0xffffffffff0d7424 */ /* 0x000fe400078e00ff */
[----:B------:R-:W-:-:S04]  /*0880*/  IMAD R9, R9, R21, R12 ;  /* 0x0000001509097224 */ /* 0x000fc800078e020c */
[----:B------:R-:W4:Y:S01]  /*0890*/  LDC R18, c[0x0][0x608] ;  /* 0x00018200ff127b82 */ /* 0x000f220000000800 */
[----:B------:R-:W-:Y:S01]  /*08a0*/  IMAD.IADD R11, R11, 0x1, R9 ;  /* 0x000000010b0b7824 */ /* 0x000fe200078e0209 */
[----:B0-----:R-:W-:Y:S02]  /*08b0*/  ISETP.NE.U32.AND P0, PT, R22, RZ, PT ;  /* 0x000000ff1600720c */ /* 0x001fe40003f05070 */
[----:B------:R-:W-:Y:S02]  /*08c0*/  I2FP.F32.U32 R9, R8 ;  /* 0x0000000800097245 */ /* 0x000fe40000201000 */
[----:B------:R-:W-:Y:S02]  /*08d0*/  ISETP.NE.AND.EX P0, PT, R23, RZ, PT, P0 ;  /* 0x000000ff1700720c */ /* 0x000fe40003f05300 */
[----:B------:R-:W0:Y:S01]  /*08e0*/  LDC R12, c[0x0][0x658] ;  /* 0x00019600ff0c7b82 */ /* 0x000e220000000800 */
[-C--:B-1----:R-:W-:Y:S01]  /*08f0*/  SHF.R.U64 R16, R10, R14.reuse, R11 ;  /* 0x0000000e0a107219 */ /* 0x082fe2000000120b */
[----:B---3--:R-:W-:Y:S01]  /*0900*/  IMAD.MOV R10, RZ, RZ, -R3 ;  /* 0x000000ffff0a7224 */ /* 0x008fe200078e0a03 */
[----:B------:R-:W-:-:S05]  /*0910*/  SHF.R.U32.HI R11, RZ, R14, R11 ;  /* 0x0000000eff0b7219 */ /* 0x000fca000001160b */
[----:B------:R-:W1:Y:S01]  /*0920*/  LDC R17, c[0x0][0x148] ;  /* 0x00005200ff117b82 */ /* 0x000e620000000800 */
[----:B--2---:R-:W-:Y:S02]  /*0930*/  IMAD R3, R7, R10, R6 ;  /* 0x0000000a07037224 */ /* 0x004fe400078e0206 */
[----:B------:R-:W-:-:S04]  /*0940*/  FMUL R7, R9, UR4 ;  /* 0x0000000409077c20 */ /* 0x000fc80008400000 */
[----:B------:R2:W3:Y:S01]  /*0950*/  F2I.U32.TRUNC.NTZ R15, R7 ;  /* 0x00000007000f7305 */ /* 0x0004e2000020f000 */
[----:B------:R-:W1:Y:S01]  /*0960*/  LDC R21, c[0x0][0x600] ;  /* 0x00018000ff157b82 */ /* 0x000e620000000800 */
[-CC-:B----4-:R-:W-:Y:S02]  /*0970*/  SHF.R.U64 R27, R16, R18.reuse, R11.reuse ;  /* 0x00000012101b7219 */ /* 0x190fe4000000120b */
[----:B------:R-:W-:Y:S01]  /*0980*/  SHF.R.U32.HI R9, RZ, R18, R11 ;  /* 0x00000012ff097219 */ /* 0x000fe2000001160b */
[----:B------:R-:W-:-:S04]  /*0990*/  IMAD.MOV.U32 R11, RZ, RZ, 0x1 ;  /* 0x00000001ff0b7424 */ /* 0x000fc800078e00ff */
[----:B------:R-:W4:Y:S01]  /*09a0*/  LDC R20, c[0x0][0x648] ;  /* 0x00019200ff147b82 */ /* 0x000f220000000800 */
[-C--:B0-----:R-:W-:Y:S02]  /*09b0*/  SHF.L.U32 R6, R13, R12.reuse, RZ ;  /* 0x0000000c0d067219 */ /* 0x081fe400000006ff */
[-CC-:B------:R-:W-:Y:S02]  /*09c0*/  SHF.R.U64 R18, R27, R12.reuse, R9.reuse ;  /* 0x0000000c1b127219 */ /* 0x180fe40000001209 */
[----:B------:R-:W-:Y:S02]  /*09d0*/  SHF.R.U32.HI R19, RZ, R12, R9 ;  /* 0x0000000cff137219 */ /* 0x000fe40000011609 */
[----:B------:R-:W-:Y:S01]  /*09e0*/  LOP3.LUT R14, RZ, R6, RZ, 0x33, !PT ;  /* 0x00000006ff0e7212 */ /* 0x000fe200078e33ff */
[----:B------:R-:W0:Y:S01]  /*09f0*/  LDC R25, c[0x0][0x638] ;  /* 0x00018e00ff197b82 */ /* 0x000e220000000800 */
[----:B------:R-:W-:Y:S01]  /*0a00*/  SHF.L.U32 R9, R11, R12, RZ ;  /* 0x0000000c0b097219 */ /* 0x000fe200000006ff */
[----:B------:R-:W-:-:S02]  /*0a10*/  IMAD.MOV.U32 R6, RZ, RZ, R18 ;  /* 0x000000ffff067224 */ /* 0x000fc400078e0012 */
[----:B--2---:R-:W-:-:S04]  /*0a20*/  IMAD.MOV.U32 R7, RZ, RZ, R19 ;  /* 0x000000ffff077224 */ /* 0x004fc800078e0013 */
[----:B------:R-:W2:Y:S01]  /*0a30*/  LDC R24, c[0x0][0x610] ;  /* 0x00018400ff187b82 */ /* 0x000ea20000000800 */
[----:B---3--:R-:W-:Y:S05]  /*0a40*/  @!P0 BRA `(.L_x_6) ;  /* 0x0000000000288947 */ /* 0x008fea0003800000 */
[----:B------:R-:W3:Y:S02]  /*0a50*/  LDC R13, c[0x0][0x64c] ;  /* 0x00019300ff0d7b82 */ /* 0x000ee40000000800 */
[----:B---3--:R-:W-:-:S05]  /*0a60*/  IADD3 R13, P0, R18, R13, RZ ;  /* 0x0000000d120d7210 */ /* 0x008fca0007f1e0ff */
        /* <DEDUP_REMOVED lines=8> */
.L_x_6:
[----:B----4-:R-:W-:Y:S01]  /*0af0*/  SHF.R.U64 R6, R6, R20, R7 ;  /* 0x0000001406067219 */ /* 0x010fe20000001207 */
[----:B-1----:R-:W-:Y:S01]  /*0b00*/  VIADD R7, R21, 0xffffffff ;  /* 0xffffffff15077836 */ /* 0x002fe20000000000 */
[----:B------:R-:W-:Y:S01]  /*0b10*/  LOP3.LUT R14, R27, R14, RZ, 0xc0, !PT ;  /* 0x0000000e1b0e7212 */ /* 0x000fe200078ec0ff */
[----:B------:R-:W-:Y:S02]  /*0b20*/  IMAD.MOV R15, RZ, RZ, -R15 ;  /* 0x000000ffff0f7224 */ /* 0x000fe400078e0a0f */
[----:B------:R-:W-:Y:S01]  /*0b30*/  IMAD.MOV R10, RZ, RZ, -R6 ;  /* 0x000000ffff0a7224 */ /* 0x000fe200078e0a06 */
[----:B------:R-:W-:Y:S01]  /*0b40*/  LOP3.LUT R7, R16, R7, RZ, 0xc0, !PT ;  /* 0x0000000710077212 */ /* 0x000fe200078ec0ff */
[----:B------:R-:W-:Y:S02]  /*0b50*/  IMAD R14, R9, R6, R14 ;  /* 0x00000006090e7224 */ /* 0x000fe400078e020e */
[----:B------:R-:W-:Y:S02]  /*0b60*/  @P4 IMAD R3, R17, R15, R8 ;  /* 0x0000000f11034224 */ /* 0x000fe400078e0208 */
[----:B0-----:R-:W-:-:S02]  /*0b70*/  IMAD R6, R10, R25, R18 ;  /* 0x000000190a067224 */ /* 0x001fc400078e0212 */
[----:B--2---:R-:W-:Y:S02]  /*0b80*/  IMAD R3, R14, R24, R3 ;  /* 0x000000180e037224 */ /* 0x004fe400078e0203 */
[----:B------:R-:W-:Y:S02]  /*0b90*/  IMAD R6, R6, R21, R7 ;  /* 0x0000001506067224 */ /* 0x000fe400078e0207 */
[----:B------:R-:W-:-:S03]  /*0ba0*/  IMAD.MOV.U32 R9, RZ, RZ, 0x1 ;  /* 0x00000001ff097424 */ /* 0x000fc600078e00ff */
[----:B------:R-:W-:Y:S02]  /*0bb0*/  SEL R12, R6, R3, !P4 ;  /* 0x00000003060c7207 */ /* 0x000fe40006000000 */
[----:B------:R-:W-:-:S07]  /*0bc0*/  SEL R16, R3, R6, !P4 ;  /* 0x0000000603107207 */ /* 0x000fce0006000000 */
.L_x_4:
[----:B------:R-:W-:-:S08]  /*0bd0*/  NOP ;  /* 0x0000000000007918 */ /* 0x000fd00000000000 */
[----:B------:R-:W0:Y:S02]  /*0be0*/  USETMAXREG.TRY_ALLOC.CTAPOOL UP0, 0xe8 ;  /* 0x000000e8000079c8 */ /* 0x000e240008000600 */
[----:B0-----:R-:W-:-:S13]  /*0bf0*/  PLOP3.LUT P0, PT, PT, PT, UP0, 0x80, 0x0 ;  /* 0x000000000000781c */ /* 0x001fda0003f0f008 */
[----:B------:R-:W-:Y:S05]  /*0c00*/  @!P0 BRA `(.L_x_4) ;  /* 0xfffffffc00f08947 */ /* 0x000fea000383ffff */
[----:B------:R-:W-:Y:S01]  /*0c10*/  ULDC.64 UR4, c[0x0][0x598] ;  /* 0x0001660000047ab9 */ /* 0x000fe20000000a00 */
[----:B------:R-:W-:Y:S01]  /*0c20*/  ULDC.64 UR18, c[0x0][0x208] ;  /* 0x0000820000127ab9 */ /* 0x000fe20000000a00 */
[----:B------:R-:W-:-:S04]  /*0c30*/  ISETP.NE.U32.AND P0, PT, RZ, UR4, PT ;  /* 0x00000004ff007c0c */ /* 0x000fc8000bf05070 */
[----:B------:R-:W-:-:S13]  /*0c40*/  ISETP.NE.AND.EX P0, PT, RZ, UR5, PT, P0 ;  /* 0x00000005ff007c0c */ /* 0x000fda000bf05300 */
[----:B------:R-:W-:Y:S05]  /*0c50*/  @!P0 BRA `(.L_x_7) ;  /* 0x00000000001c8947 */ /* 0x000fea0003800000 */
[----:B------:R-:W0:Y:S02]  /*0c60*/  LDC.64 R6, c[0x0][0x598] ;  /* 0x00016600ff067b82 */ /* 0x000e240000000a00 */
[----:B0-----:R-:W2:Y:S02]  /*0c70*/  LDG.E.64 R6, desc[UR18][R6.64] ;  /* 0x0000001206067981 */ /* 0x001ea4000c1e1b00 */
[----:B--2---:R-:W-:-:S04]  /*0c80*/  ISETP.NE.U32.AND P0, PT, R6, RZ, PT ;  /* 0x000000ff0600720c */ /* 0x004fc80003f05070 */
[----:B------:R-:W-:-:S13]  /*0c90*/  ISETP.NE.AND.EX P0, PT, R7, RZ, PT, P0 ;  /* 0x000000ff0700720c */ /* 0x000fda0003f05300 */
[----:B------:R-:W-:Y:S05]  /*0ca0*/  @!P0 BRA `(.L_x_7) ;  /* 0x0000000000088947 */ /* 0x000fea0003800000 */
[----:B------:R0:W5:Y:S01]  /*0cb0*/  LD.E R3, desc[UR18][R6.64] ;  /* 0x0000001206037980 */ /* 0x000162000c101900 */
[----:B------:R-:W-:Y:S05]  /*0cc0*/  BRA `(.L_x_8) ;  /* 0x0000000000207947 */ /* 0x000fea0003800000 */
.L_x_7:
[----:B------:R-:W-:Y:S02]  /*0cd0*/  ULDC.64 UR4, c[0x0][0x588] ;  /* 0x0001620000047ab9 */ /* 0x000fe40000000a00 */
[----:B------:R-:W-:-:S04]  /*0ce0*/  ISETP.NE.U32.AND P0, PT, RZ, UR4, PT ;  /* 0x00000004ff007c0c */ /* 0x000fc8000bf05070 */
[----:B------:R-:W-:-:S13]  /*0cf0*/  ISETP.NE.AND.EX P0, PT, RZ, UR5, PT, P0 ;  /* 0x00000005ff007c0c */ /* 0x000fda000bf05300 */
[----:B------:R-:W-:Y:S05]  /*0d00*/  @!P0 BRA `(.L_x_9) ;  /* 0x00000000000c8947 */ /* 0x000fea0003800000 */
[----:B------:R-:W0:Y:S02]  /*0d10*/  LDC.64 R6, c[0x0][0x588] ;  /* 0x00016200ff067b82 */ /* 0x000e240000000a00 */
[----:B0-----:R1:W5:Y:S01]  /*0d20*/  LDG.E R3, desc[UR18][R6.64] ;  /* 0x0000001206037981 */ /* 0x001362000c1e1900 */
[----:B------:R-:W-:Y:S05]  /*0d30*/  BRA `(.L_x_8) ;  /* 0x0000000000047947 */ /* 0x000fea0003800000 */
.L_x_9:
[----:B------:R-:W2:Y:S02]  /*0d40*/  LDC R3, c[0x0][0x580] ;  /* 0x00016000ff037b82 */ /* 0x000ea40000000800 */
.L_x_8:
[----:B------:R-:W-:Y:S02]  /*0d50*/  ULDC.64 UR4, c[0x0][0x5a0] ;  /* 0x0001680000047ab9 */ /* 0x000fe40000000a00 */
[----:B------:R-:W-:-:S04]  /*0d60*/  ISETP.NE.U32.AND P0, PT, RZ, UR4, PT ;  /* 0x00000004ff007c0c */ /* 0x000fc8000bf05070 */
[----:B------:R-:W-:-:S13]  /*0d70*/  ISETP.NE.AND.EX P0, PT, RZ, UR5, PT, P0 ;  /* 0x00000005ff007c0c */ /* 0x000fda000bf05300 */
[----:B------:R-:W-:Y:S05]  /*0d80*/  @!P0 BRA `(.L_x_10) ;  /* 0x00000000001c8947 */ /* 0x000fea0003800000 */
[----:B01----:R-:W0:Y:S02]  /*0d90*/  LDC.64 R6, c[0x0][0x5a0] ;  /* 0x00016800ff067b82 */ /* 0x003e240000000a00 */
[----:B0-----:R-:W3:Y:S02]  /*0da0*/  LDG.E.64 R6, desc[UR18][R6.64] ;  /* 0x0000001206067981 */ /* 0x001ee4000c1e1b00 */
[----:B---3--:R-:W-:-:S04]  /*0db0*/  ISETP.NE.U32.AND P0, PT, R6, RZ, PT ;  /* 0x000000ff0600720c */ /* 0x008fc80003f05070 */
[----:B------:R-:W-:-:S13]  /*0dc0*/  ISETP.NE.AND.EX P0, PT, R7, RZ, PT, P0 ;  /* 0x000000ff0700720c */ /* 0x000fda0003f05300 */
[----:B------:R-:W-:Y:S05]  /*0dd0*/  @!P0 BRA `(.L_x_10) ;  /* 0x0000000000088947 */ /* 0x000fea0003800000 */
[----:B------:R0:W5:Y:S01]  /*0de0*/  LD.E R10, desc[UR18][R6.64] ;  /* 0x00000012060a7980 */ /* 0x000162000c101900 */
[----:B------:R-:W-:Y:S05]  /*0df0*/  BRA `(.L_x_11) ;  /* 0x0000000000207947 */ /* 0x000fea0003800000 */
.L_x_10:
[----:B------:R-:W-:Y:S02]  /*0e00*/  ULDC.64 UR4, c[0x0][0x590] ;  /* 0x0001640000047ab9 */ /* 0x000fe40000000a00 */
[----:B------:R-:W-:-:S04]  /*0e10*/  ISETP.NE.U32.AND P0, PT, RZ, UR4, PT ;  /* 0x00000004ff007c0c */ /* 0x000fc8000bf05070 */
[----:B------:R-:W-:-:S13]  /*0e20*/  ISETP.NE.AND.EX P0, PT, RZ, UR5, PT, P0 ;  /* 0x00000005ff007c0c */ /* 0x000fda000bf05300 */
[----:B------:R-:W-:Y:S05]  /*0e30*/  @!P0 BRA `(.L_x_12) ;  /* 0x00000000000c8947 */ /* 0x000fea0003800000 */
[----:B------:R-:W3:Y:S02]  /*0e40*/  LDC.64 R10, c[0x0][0x590] ;  /* 0x00016400ff0a7b82 */ /* 0x000ee40000000a00 */
[----:B---3--:R3:W5:Y:S01]  /*0e50*/  LDG.E R10, desc[UR18][R10.64] ;  /* 0x000000120a0a7981 */ /* 0x008762000c1e1900 */
[----:B------:R-:W-:Y:S05]  /*0e60*/  BRA `(.L_x_11) ;  /* 0x0000000000047947 */ /* 0x000fea0003800000 */
.L_x_12:
[----:B------:R-:W4:Y:S02]  /*0e70*/  LDC R10, c[0x0][0x584] ;  /* 0x00016100ff0a7b82 */ /* 0x000f240000000800 */
.L_x_11:
[----:B------:R-:W-:-:S13]  /*0e80*/  LOP3.LUT P0, RZ, R9, 0xff, RZ, 0xc0, !PT ;  /* 0x000000ff09ff7812 */ /* 0x000fda000780c0ff */
[----:B------:R-:W-:Y:S05]  /*0e90*/  @!P0 EXIT ;  /* 0x000000000000894d */ /* 0x000fea0003800000 */
[----:B------:R-:W-:Y:S01]  /*0ea0*/  ULDC UR4, c[0x0][0x28c] ;  /* 0x0000a30000047ab9 */ /* 0x000fe20000000800 */
[----:B------:R-:W-:Y:S01]  /*0eb0*/  LOP3.LUT R80, R4, 0x1, RZ, 0xfc, !PT ;  /* 0x0000000104507812 */ /* 0x000fe200078efcff */
[----:B------:R-:W-:-:S04]  /*0ec0*/  UIADD3 UR4, UR4, 0x1f, URZ ;  /* 0x0000001f04047890 */ /* 0x000fc8000fffe03f */
[----:B------:R-:W-:-:S04]  /*0ed0*/  USHF.R.S32.HI UR5, URZ, 0x1f, UR4 ;  /* 0x0000001f3f057899 */ /* 0x000fc80008011404 */
[----:B------:R-:W-:-:S03]  /*0ee0*/  ULEA.HI UR5, UR5, UR4, URZ, 0x5 ;  /* 0x0000000405057291 */ /* 0x000fc6000f8f283f */
[----:B------:R-:W-:Y:S01]  /*0ef0*/  UMOV UR4, URZ ;  /* 0x0000003f00047c82 */ /* 0x000fe20008000000 */
[----:B------:R-:W-:-:S03]  /*0f00*/  USHF.R.S32.HI UR9, URZ, 0x5, UR5 ;  /* 0x000000053f097899 */ /* 0x000fc60008011405 */
[----:B------:R-:W-:-:S09]  /*0f10*/  UMOV UR5, URZ ;  /* 0x0000003f00057c82 */ /* 0x000fd20008000000 */
.L_x_101:
[----:B01----:R-:W-:Y:S01]  /*0f20*/  LOP3.LUT R6, R2, 0x80, RZ, 0xc0, !PT ;  /* 0x0000008002067812 */ /* 0x003fe200078ec0ff */
[----:B------:R-:W0:Y:S01]  /*0f30*/  S2UR UR13, SR_CgaCtaId ;  /* 0x00000000000d79c3 */ /* 0x000e220000008800 */
[----:B------:R-:W-:Y:S01]  /*0f40*/  UMOV UR12, 0x400 ;  /* 0x00000400000c7882 */ /* 0x000fe20000000000 */
[----:B------:R-:W-:Y:S01]  /*0f50*/  UMOV UR6, URZ ;  /* 0x0000003f00067c82 */ /* 0x000fe20008000000 */
[----:B------:R-:W-:Y:S01]  /*0f60*/  SHF.R.U32.HI R6, RZ, 0x7, R6 ;  /* 0x00000007ff067819 */ /* 0x000fe20000011606 */
[----:B------:R-:W-:Y:S01]  /*0f70*/  UMOV UR7, URZ ;  /* 0x0000003f00077c82 */ /* 0x000fe20008000000 */
[----:B------:R-:W-:Y:S01]  /*0f80*/  UMOV UR16, UR5 ;  /* 0x0000000500107c82 */ /* 0x000fe20008000000 */
[----:B------:R-:W-:Y:S01]  /*0f90*/  CS2R R14, SRZ ;  /* 0x00000000000e7805 */ /* 0x000fe2000001ff00 */
[----:B---3--:R-:W-:Y:S01]  /*0fa0*/  IMAD.MOV.U32 R11, RZ, RZ, RZ ;  /* 0x000000ffff0b7224 */ /* 0x008fe200078e00ff */
[----:B------:R-:W1:Y:S01]  /*0fb0*/  LDC R7, c[0x0][0x28c] ;  /* 0x0000a300ff077b82 */ /* 0x000e620000000800 */
[----:B------:R-:W3:Y:S01]  /*0fc0*/  SHFL.IDX PT, R6, R6, RZ, 0x1f ;  /* 0x00001fff06067589 */ /* 0x000ee200000e0000 */
[----:B------:R-:W-:-:S02]  /*0fd0*/  CS2R R18, SRZ ;  /* 0x0000000000127805 */ /* 0x000fc4000001ff00 */
[----:B------:R-:W-:Y:S02]  /*0fe0*/  CS2R R20, SRZ ;  /* 0x0000000000147805 */ /* 0x000fe4000001ff00 */
[----:B------:R-:W-:Y:S02]  /*0ff0*/  CS2R R22, SRZ ;  /* 0x0000000000167805 */ /* 0x000fe4000001ff00 */
[----:B------:R-:W-:Y:S02]  /*1000*/  CS2R R56, SRZ ;  /* 0x0000000000387805 */ /* 0x000fe4000001ff00 */
[----:B------:R-:W-:Y:S02]  /*1010*/  CS2R R58, SRZ ;  /* 0x00000000003a7805 */ /* 0x000fe4000001ff00 */
[----:B------:R-:W-:Y:S02]  /*1020*/  CS2R R60, SRZ ;  /* 0x00000000003c7805 */ /* 0x000fe4000001ff00 */
[----:B------:R-:W-:-:S02]  /*1030*/  CS2R R62, SRZ ;  /* 0x00000000003e7805 */ /* 0x000fc4000001ff00 */
[----:B------:R-:W-:Y:S02]  /*1040*/  CS2R R64, SRZ ;  /* 0x0000000000407805 */ /* 0x000fe4000001ff00 */
[----:B------:R-:W-:Y:S01]  /*1050*/  CS2R R66, SRZ ;  /* 0x0000000000427805 */ /* 0x000fe2000001ff00 */
[----:B------:R-:W-:Y:S01]  /*1060*/  IMAD.MOV.U32 R68, RZ, RZ, RZ ;  /* 0x000000ffff447224 */ /* 0x000fe200078e00ff */
[----:B------:R-:W-:Y:S02]  /*1070*/  CS2R R70, SRZ ;  /* 0x0000000000467805 */ /* 0x000fe4000001ff00 */
[----:B------:R-:W-:Y:S02]  /*1080*/  CS2R R72, SRZ ;  /* 0x0000000000487805 */ /* 0x000fe4000001ff00 */
[----:B------:R-:W-:Y:S02]  /*1090*/  CS2R R74, SRZ ;  /* 0x00000000004a7805 */ /* 0x000fe4000001ff00 */
[----:B------:R-:W-:-:S02]  /*10a0*/  CS2R R76, SRZ ;  /* 0x00000000004c7805 */ /* 0x000fc4000001ff00 */
[----:B------:R-:W-:Y:S01]  /*10b0*/  CS2R R78, SRZ ;  /* 0x00000000004e7805 */ /* 0x000fe2000001ff00 */
[----:B------:R-:W-:Y:S01]  /*10c0*/  IMAD.U32 R9, RZ, RZ, UR4 ;  /* 0x00000004ff097e24 */ /* 0x000fe2000f8e00ff */
[----:B------:R-:W-:Y:S02]  /*10d0*/  CS2R R24, SRZ ;  /* 0x0000000000187805 */ /* 0x000fe4000001ff00 */
[----:B------:R-:W-:Y:S02]  /*10e0*/  CS2R R26, SRZ ;  /* 0x00000000001a7805 */ /* 0x000fe4000001ff00 */
[----:B------:R-:W-:Y:S02]  /*10f0*/  CS2R R28, SRZ ;  /* 0x00000000001c7805 */ /* 0x000fe4000001ff00 */
[----:B------:R-:W-:Y:S02]  /*1100*/  CS2R R30, SRZ ;  /* 0x00000000001e7805 */ /* 0x000fe4000001ff00 */
[----:B------:R-:W-:-:S02]  /*1110*/  CS2R R32, SRZ ;  /* 0x0000000000207805 */ /* 0x000fc4000001ff00 */
[----:B------:R-:W-:Y:S02]  /*1120*/  CS2R R34, SRZ ;  /* 0x0000000000227805 */ /* 0x000fe4000001ff00 */
[----:B-1----:R-:W-:Y:S02]  /*1130*/  ISETP.GE.AND P0, PT, R7, 0x1, PT ;  /* 0x000000010700780c */ /* 0x002fe40003f06270 */
[----:B------:R-:W-:Y:S02]  /*1140*/  CS2R R36, SRZ ;  /* 0x0000000000247805 */ /* 0x000fe4000001ff00 */
[----:B---3--:R-:W-:Y:S02]  /*1150*/  R2UR UR8, R6 ;  /* 0x00000000060872ca */ /* 0x008fe400000e0000 */
[----:B------:R-:W-:Y:S02]  /*1160*/  CS2R R38, SRZ ;  /* 0x0000000000267805 */ /* 0x000fe4000001ff00 */
[----:B------:R-:W-:-:S02]  /*1170*/  CS2R R40, SRZ ;  /* 0x0000000000287805 */ /* 0x000fc4000001ff00 */
[----:B------:R-:W-:Y:S02]  /*1180*/  CS2R R42, SRZ ;  /* 0x00000000002a7805 */ /* 0x000fe4000001ff00 */
[----:B------:R-:W-:Y:S02]  /*1190*/  CS2R R44, SRZ ;  /* 0x00000000002c7805 */ /* 0x000fe4000001ff00 */
[----:B------:R-:W-:Y:S02]  /*11a0*/  CS2R R46, SRZ ;  /* 0x00000000002e7805 */ /* 0x000fe4000001ff00 */
[----:B------:R-:W-:Y:S02]  /*11b0*/  CS2R R48, SRZ ;  /* 0x0000000000307805 */ /* 0x000fe4000001ff00 */
[----:B------:R-:W-:Y:S02]  /*11c0*/  CS2R R50, SRZ ;  /* 0x0000000000327805 */ /* 0x000fe4000001ff00 */
[----:B------:R-:W-:-:S02]  /*11d0*/  CS2R R52, SRZ ;  /* 0x0000000000347805 */ /* 0x000fc4000001ff00 */
[----:B------:R-:W-:Y:S01]  /*11e0*/  CS2R R54, SRZ ;  /* 0x0000000000367805 */ /* 0x000fe2000001ff00 */
[----:B------:R-:W-:-:S04]  /*11f0*/  ULEA.HI UR10, UR8, UR8, URZ, 0x1 ;  /* 0x00000008080a7291 */ /* 0x000fc8000f8f083f */
[----:B------:R-:W-:Y:S02]  /*1200*/  ULOP3.LUT UR11, UR10, 0x1ffffe, URZ, 0xc0, !UPT ;  /* 0x001ffffe0a0b7892 */ /* 0x000fe4000f8ec03f */
[----:B0-----:R-:W-:Y:S02]  /*1210*/  ULEA UR10, UR13, UR12, 0x18 ;  /* 0x0000000c0d0a7291 */ /* 0x001fe4000f8ec03f */
[----:B------:R-:W-:-:S03]  /*1220*/  UIADD3 UR11, UR8, -UR11, URZ ;  /* 0x8000000b080b7290 */ /* 0x000fc6000fffe03f */
[----:B------:R-:W-:Y:S01]  /*1230*/  UMOV UR8, URZ ;  /* 0x0000003f00087c82 */ /* 0x000fe20008000000 */
[----:B------:R-:W-:-:S04]  /*1240*/  ULEA UR11, UR11, UR10, 0xb ;  /* 0x0000000a0b0b7291 */ /* 0x000fc8000f8e583f */
[----:B------:R-:W-:-:S04]  /*1250*/  UIADD3 UR11, UR11, 0x100, URZ ;  /* 0x000001000b0b7890 */ /* 0x000fc8000fffe03f */
[----:B------:R-:W-:-:S04]  /*1260*/  USHF.R.U32.HI UR11, URZ, 0x4, UR11 ;  /* 0x000000043f0b7899 */ /* 0x000fc8000801160b */
[----:B------:R-:W-:Y:S01]  /*1270*/  ULOP3.LUT UR11, UR11, 0x3fff, URZ, 0xc0, !UPT ;  /* 0x00003fff0b0b7892 */ /* 0x000fe2000f8ec03f */
[----:B-----5:R-:W-:Y:S11]  /*1280*/  @!P0 BRA `(.L_x_13) ;  /* 0x00000004005c8947 */ /* 0x020ff60003800000 */
[----:B------:R-:W-:-:S13]  /*1290*/  ISETP.NE.AND P1, PT, R80, 0x3, PT ;  /* 0x000000035000780c */ /* 0x000fda0003f25270 */
[----:B------:R-:W-:Y:S05]  /*12a0*/  @!P1 BRA `(.L_x_14) ;  /* 0x0000000000049947 */ /* 0x000fea0003800000 */
[----:B------:R-:W-:Y:S01]  /*12b0*/  BPT.TRAP 0x1 ;  /* 0x000000040000795c */ /* 0x000fe20000300000 */
.L_x_14:
[----:B------:R-:W-:Y:S01]  /*12c0*/  ULEA UR6, UR5, UR10, 0x3 ;  /* 0x0000000a05067291 */ /* 0x000fe2000f8e183f */
[----:B------:R-:W-:-:S05]  /*12d0*/  IMAD.U32 R6, RZ, RZ, UR4 ;  /* 0x00000004ff067e24 */ /* 0x000fca000f8e00ff */
[----:B------:R-:W-:-:S04]  /*12e0*/  SHF.L.U32 R6, R6, 0x1f, RZ ;  /* 0x0000001f06067819 */ /* 0x000fc800000006ff */
[----:B------:R0:W1:Y:S01]  /*12f0*/  SYNCS.PHASECHK.TRANS64.TRYWAIT P0, [UR6], R6 ;  /* 0x00000006ff0075a7 */ /* 0x0000620008000146 */
[----:B------:R-:W-:Y:S05]  /*1300*/  @!P1 BRA `(.L_x_15) ;  /* 0x0000000000049947 */ /* 0x000fea0003800000 */
[----:B------:R-:W-:Y:S01]  /*1310*/  BPT.TRAP 0x1 ;  /* 0x000000040000795c */ /* 0x000fe20000300000 */
.L_x_15:
[----:B-1----:R-:W-:Y:S05]  /*1320*/  @P0 BRA `(.L_x_16) ;  /* 0x0000000000080947 */ /* 0x002fea0003800000 */
[----:B------:R-:W1:Y:S02]  /*1330*/  SYNCS.PHASECHK.TRANS64.TRYWAIT P0, [UR6], R6 ;  /* 0x00000006ff0075a7 */ /* 0x000e640008000146 */
[----:B-1----:R-:W-:Y:S05]  /*1340*/  @!P0 BRA `(.L_x_17) ;  /* 0x0000005400048947 */ /* 0x002fea0003800000 */
.L_x_16:
[----:B------:R-:W-:Y:S01]  /*1350*/  UIADD3 UR6, UR10, 0x3100, URZ ;  /* 0x000031000a067890 */ /* 0x000fe2000fffe03f */
[----:B------:R-:W-:Y:S01]  /*1360*/  WARPGROUP.ARRIVE ;  /* 0x00000000000079c5 */ /* 0x000fe20000000000 */
[----:B------:R-:W-:Y:S01]  /*1370*/  ULDC UR7, c[0x0][0x50c] ;  /* 0x0001430000077ab9 */ /* 0x000fe20000000800 */
[----:B------:R-:W-:Y:S01]  /*1380*/  ULOP3.LUT UR12, UR11, 0x10000, URZ, 0xfc, !UPT ;  /* 0x000100000b0c7892 */ /* 0x000fe2000f8efc3f */
[----:B------:R-:W-:Y:S01]  /*1390*/  CS2R R14, SRZ ;  /* 0x00000000000e7805 */ /* 0x000fe2000001ff00 */
[----:B------:R-:W-:Y:S01]  /*13a0*/  UISETP.NE.AND UP0, UPT, UR7, 0x1, UPT ;  /* 0x000000010700788c */ /* 0x000fe2000bf05270 */
[----:B------:R-:W-:Y:S01]  /*13b0*/  IMAD.MOV.U32 R11, RZ, RZ, RZ ;  /* 0x000000ffff0b7224 */ /* 0x000fe200078e00ff */
[----:B------:R-:W-:Y:S01]  /*13c0*/  USHF.R.U32.HI UR6, URZ, 0x4, UR6 ;  /* 0x000000043f067899 */ /* 0x000fe20008011606 */
[----:B------:R-:W-:Y:S01]  /*13d0*/  CS2R R18, SRZ ;  /* 0x0000000000127805 */ /* 0x000fe2000001ff00 */
[----:B------:R-:W-:Y:S01]  /*13e0*/  USEL UR7, URZ, 0x1, UP0 ;  /* 0x000000013f077887 */ /* 0x000fe20008000000 */
[----:B------:R-:W-:Y:S01]  /*13f0*/  CS2R R20, SRZ ;  /* 0x0000000000147805 */ /* 0x000fe2000001ff00 */
[----:B------:R-:W-:Y:S01]  /*1400*/  ULOP3.LUT UR6, UR6, 0x3fff, URZ, 0xc0, !UPT ;  /* 0x00003fff06067892 */ /* 0x000fe2000f8ec03f */
[----:B------:R-:W-:Y:S01]  /*1410*/  CS2R R22, SRZ ;  /* 0x0000000000167805 */ /* 0x000fe2000001ff00 */
[----:B------:R-:W-:Y:S01]  /*1420*/  ULEA UR12, UR5, UR12, 0x8 ;  /* 0x0000000c050c7291 */ /* 0x000fe2000f8e403f */
[----:B------:R-:W-:Y:S01]  /*1430*/  CS2R R56, SRZ ;  /* 0x0000000000387805 */ /* 0x000fe2000001ff00 */
[----:B------:R-:W-:Y:S01]  /*1440*/  ULOP3.LUT UR6, UR6, 0x10000, URZ, 0xfc, !UPT ;  /* 0x0001000006067892 */ /* 0x000fe2000f8efc3f */
[----:B------:R-:W-:Y:S01]  /*1450*/  ISETP.NE.AND P0, PT, RZ, UR7, PT ;  /* 0x00000007ff007c0c */ /* 0x000fe2000bf05270 */
[----:B------:R-:W-:Y:S01]  /*1460*/  UMOV UR13, 0xc0000010 ;  /* 0xc0000010000d7882 */ /* 0x000fe20000000000 */
[----:B------:R-:W-:Y:S01]  /*1470*/  UMOV UR15, 0xc0000010 ;  /* 0xc0000010000f7882 */ /* 0x000fe20000000000 */
[----:B------:R-:W-:Y:S01]  /*1480*/  ULEA UR14, UR5, UR6, 0x7 ;  /* 0x00000006050e7291 */ /* 0x000fe2000f8e383f */
[----:B------:R-:W-:-:S02]  /*1490*/  CS2R R58, SRZ ;  /* 0x00000000003a7805 */ /* 0x000fc4000001ff00 */
[----:B------:R-:W-:Y:S01]  /*14a0*/  CS2R R60, SRZ ;  /* 0x00000000003c7805 */ /* 0x000fe2000001ff00 */
[----:B------:R-:W-:Y:S01]  /*14b0*/  UMOV UR6, 0x1 ;  /* 0x0000000100067882 */ /* 0x000fe20000000000 */
[----:B------:R-:W-:Y:S02]  /*14c0*/  CS2R R62, SRZ ;  /* 0x00000000003e7805 */ /* 0x000fe4000001ff00 */
[----:B------:R-:W-:Y:S02]  /*14d0*/  CS2R R64, SRZ ;  /* 0x0000000000407805 */ /* 0x000fe4000001ff00 */
[----:B------:R-:W-:Y:S01]  /*14e0*/  CS2R R66, SRZ ;  /* 0x0000000000427805 */ /* 0x000fe2000001ff00 */
[----:B------:R-:W-:Y:S01]  /*14f0*/  IMAD.MOV.U32 R68, RZ, RZ, RZ ;  /* 0x000000ffff447224 */ /* 0x000fe200078e00ff */
[----:B------:R-:W-:Y:S01]  /*1500*/  CS2R R70, SRZ ;  /* 0x0000000000467805 */ /* 0x000fe2000001ff00 */
[----:B------:R-:W-:Y:S01]  /*1510*/  QGMMA.64x64x32.F32.E5M2.E5M2 R24, gdesc[UR12], RZ, !UPT, gsb0 ;  /* 0x00e000000c1879f3 */ /* 0x000fe2000c0038ff */
[----:B------:R-:W-:-:S02]  /*1520*/  CS2R R72, SRZ ;  /* 0x0000000000487805 */ /* 0x000fc4000001ff00 */
[----:B------:R-:W-:Y:S02]  /*1530*/  CS2R R74, SRZ ;  /* 0x00000000004a7805 */ /* 0x000fe4000001ff00 */
[----:B------:R-:W-:Y:S02]  /*1540*/  CS2R R76, SRZ ;  /* 0x00000000004c7805 */ /* 0x000fe4000001ff00 */
[----:B------:R-:W-:Y:S01]  /*1550*/  CS2R R78, SRZ ;  /* 0x00000000004e7805 */ /* 0x000fe2000001ff00 */
[----:B------:R-:W-:Y:S06]  /*1560*/  @!P0 BRA `(.L_x_18) ;  /* 0x0000000000888947 */ /* 0x000fec0003800000 */
[----:B------:R-:W-:Y:S02]  /*1570*/  WARPGROUP.DEPBAR.LE gsb0, 0x0 ;  /* 0x00008000000079c5 */ /* 0x000fe40000010000 */
[----:B------:R-:W-:-:S01]  /*1580*/  FADD R79, RZ, R24 ;  /* 0x00000018ff4f7221 */ /* 0x000fc20000000000 */
[----:B------:R-:W-:Y:S01]  /*1590*/  FADD R78, RZ, R25 ;  /* 0x00000019ff4e7221 */ /* 0x000fe20000000000 */
        /* <DEDUP_REMOVED lines=30> */
[----:B------:R-:W-:-:S06]  /*1780*/  UMOV UR6, URZ ;  /* 0x0000003f00067c82 */ /* 0x000fcc0008000000 */
.L_x_18:
[----:B------:R-:W-:-:S04]  /*1790*/  UIADD3 UR16, UR5, 0x1, URZ ;  /* 0x0000000105107890 */ /* 0x000fc8000fffe03f */
[----:B------:R-:W-:-:S04]  /*17a0*/  UISETP.NE.AND UP0, UPT, UR16, 0x3, UPT ;  /* 0x000000031000788c */ /* 0x000fc8000bf05270 */
[----:B------:R-:W-:Y:S02]  /*17b0*/  USEL UR8, URZ, 0x1, UP0 ;  /* 0x000000013f087887 */ /* 0x000fe40008000000 */
[----:B------:R-:W-:Y:S02]  /*17c0*/  USEL UR16, UR16, URZ, UP0 ;  /* 0x0000003f10107287 */ /* 0x000fe40008000000 */
[----:B------:R-:W-:-:S06]  /*17d0*/  ULOP3.LUT UR8, UR4, UR8, URZ, 0x3c, !UPT ;  /* 0x0000000804087292 */ /* 0x000fcc000f8e3c3f */
[----:B------:R-:W-:Y:S01]  /*17e0*/  IMAD.U32 R9, RZ, RZ, UR8 ;  /* 0x00000008ff097e24 */ /* 0x000fe2000f8e00ff */
[----:B------:R-:W-:-:S06]  /*17f0*/  UMOV UR8, 0x1 ;  /* 0x0000000100087882 */ /* 0x000fcc0000000000 */
.L_x_13:
[----:B------:R-:W-:-:S04]  /*1800*/  UISETP.LT.AND UP0, UPT, UR9, 0x1, UPT ;  /* 0x000000010900788c */ /* 0x000fc8000bf01270 */
[----:B------:R-:W-:-:S04]  /*1810*/  USEL UR12, UR9, 0x1, UP0 ;  /* 0x00000001090c7887 */ /* 0x000fc80008000000 */
[----:B------:R-:W-:-:S04]  /*1820*/  UIADD3 UR12, UR9, -UR12, URZ ;  /* 0x8000000c090c7290 */ /* 0x000fc8000fffe03f */
[----:B------:R-:W-:-:S06]  /*1830*/  UISETP.GE.AND UP0, UPT, UR12, 0x1, UPT ;  /* 0x000000010c00788c */ /* 0x000fcc000bf06270 */
[----:B------:R-:W-:-:S13]  /*1840*/  PLOP3.LUT P0, PT, PT, PT, UP0, 0x80, 0x0 ;  /* 0x000000000000781c */ /* 0x000fda0003f0f008 */
[----:B------:R-:W-:Y:S05]  /*1850*/  @!P0 BRA `(.L_x_19) ;  /* 0x0000000400708947 */ /* 0x000fea0003800000 */
[----:B01----:R-:W-:Y:S01]  /*1860*/  IMAD.U32 R6, RZ, RZ, UR12 ;  /* 0x0000000cff067e24 */ /* 0x003fe2000f8e00ff */
[----:B------:R-:W-:Y:S01]  /*1870*/  UMOV UR17, UR5 ;  /* 0x0000000500117c82 */ /* 0x000fe20008000000 */
[----:B------:R-:W-:-:S05]  /*1880*/  ULDC UR20, c[0x0][0x50c] ;  /* 0x0001430000147ab9 */ /* 0x000fca0000000800 */
.L_x_27:
[----:B------:R-:W-:-:S13]  /*1890*/  ISETP.NE.AND P1, PT, R80, 0x3, PT ;  /* 0x000000035000780c */ /* 0x000fda0003f25270 */
[----:B01----:R-:W-:Y:S05]  /*18a0*/  @!P1 BRA `(.L_x_20) ;  /* 0x0000000000049947 */ /* 0x003fea0003800000 */
[----:B------:R-:W-:Y:S01]  /*18b0*/  BPT.TRAP 0x1 ;  /* 0x000000040000795c */ /* 0x000fe20000300000 */
.L_x_20:
[----:B------:R-:W0:Y:S01]  /*18c0*/  S2UR UR12, SR_CgaCtaId ;  /* 0x00000000000c79c3 */ /* 0x000e220000008800 */
[----:B------:R-:W-:Y:S01]  /*18d0*/  UMOV UR10, 0x400 ;  /* 0x00000400000a7882 */ /* 0x000fe20000000000 */
[----:B------:R-:W-:Y:S01]  /*18e0*/  SHF.L.U32 R7, R9, 0x1f, RZ ;  /* 0x0000001f09077819 */ /* 0x000fe200000006ff */
[----:B0-----:R-:W-:-:S04]  /*18f0*/  ULEA UR10, UR12, UR10, 0x18 ;  /* 0x0000000a0c0a7291 */ /* 0x001fc8000f8ec03f */
[----:B------:R-:W-:-:S09]  /*1900*/  ULEA UR12, UR16, UR10, 0x3 ;  /* 0x0000000a100c7291 */ /* 0x000fd2000f8e183f */
[----:B------:R0:W1:Y:S01]  /*1910*/  SYNCS.PHASECHK.TRANS64.TRYWAIT P0, [UR12], R7 ;  /* 0x00000007ff0075a7 */ /* 0x000062000800014c */
[----:B------:R-:W-:Y:S05]  /*1920*/  @!P1 BRA `(.L_x_21) ;  /* 0x0000000000049947 */ /* 0x000fea0003800000 */
[----:B------:R-:W-:Y:S01]  /*1930*/  BPT.TRAP 0x1 ;  /* 0x000000040000795c */ /* 0x000fe20000300000 */
.L_x_21:
[----:B-1----:R-:W-:Y:S05]  /*1940*/  @P0 BRA `(.L_x_22) ;  /* 0x0000000000080947 */ /* 0x002fea0003800000 */
[----:B------:R-:W1:Y:S02]  /*1950*/  SYNCS.PHASECHK.TRANS64.TRYWAIT P0, [UR12], R7 ;  /* 0x00000007ff0075a7 */ /* 0x000e64000800014c */
[----:B-1----:R-:W-:Y:S05]  /*1960*/  @!P0 BRA `(.L_x_23) ;  /* 0x0000004c00948947 */ /* 0x002fea0003800000 */
.L_x_22:
[----:B------:R-:W-:Y:S01]  /*1970*/  UIADD3 UR12, UR10, 0x3100, URZ ;  /* 0x000031000a0c7890 */ /* 0x000fe2000fffe03f */
[----:B------:R-:W-:Y:S01]  /*1980*/  WARPGROUP.ARRIVE ;  /* 0x00000000000079c5 */ /* 0x000fe20000000000 */
[----:B------:R-:W-:Y:S02]  /*1990*/  UISETP.NE.AND UP0, UPT, UR7, URZ, UPT ;  /* 0x0000003f0700728c */ /* 0x000fe4000bf05270 */
[----:B------:R-:W-:Y:S02]  /*19a0*/  USHF.R.U32.HI UR12, URZ, 0x4, UR12 ;  /* 0x000000043f0c7899 */ /* 0x000fe4000801160c */
[----:B------:R-:W-:Y:S02]  /*19b0*/  USEL UR8, UR8, URZ, !UP0 ;  /* 0x0000003f08087287 */ /* 0x000fe4000c000000 */
[----:B------:R-:W-:Y:S02]  /*19c0*/  ULOP3.LUT UR7, UR12, 0x3fff, URZ, 0xc0, !UPT ;  /* 0x00003fff0c077892 */ /* 0x000fe4000f8ec03f */
[----:B------:R-:W-:-:S02]  /*19d0*/  ULOP3.LUT UR12, UR11, 0x10000, URZ, 0xfc, !UPT ;  /* 0x000100000b0c7892 */ /* 0x000fc4000f8efc3f */
[----:B------:R-:W-:Y:S02]  /*19e0*/  ULOP3.LUT UR7, UR7, 0x10000, URZ, 0xfc, !UPT ;  /* 0x0001000007077892 */ /* 0x000fe4000f8efc3f */
[----:B------:R-:W-:Y:S02]  /*19f0*/  UISETP.NE.U32.AND UP0, UPT, UR8, URZ, UPT ;  /* 0x0000003f0800728c */ /* 0x000fe4000bf05070 */
[----:B------:R-:W-:Y:S02]  /*1a00*/  ULEA UR12, UR16, UR12, 0x8 ;  /* 0x0000000c100c7291 */ /* 0x000fe4000f8e403f */
[----:B------:R-:W-:Y:S01]  /*1a10*/  ULEA UR14, UR16, UR7, 0x7 ;  /* 0x00000007100e7291 */ /* 0x000fe2000f8e383f */
[----:B------:R-:W-:Y:S01]  /*1a20*/  UMOV UR13, 0xc0000010 ;  /* 0xc0000010000d7882 */ /* 0x000fe20000000000 */
[----:B------:R-:W-:Y:S01]  /*1a30*/  UMOV UR15, 0xc0000010 ;  /* 0xc0000010000f7882 */ /* 0x000fe20000000000 */
[----:B------:R-:W-:-:S06]  /*1a40*/  UIADD3 UR6, UR6, 0x1, URZ ;  /* 0x0000000106067890 */ /* 0x000fcc000fffe03f */
[----:B------:R-:W-:Y:S01]  /*1a50*/  QGMMA.64x64x32.F32.E5M2.E5M2 R24, gdesc[UR12], R24, UP0, gsb0 ;  /* 0x00e000000c1879f3 */ /* 0x000fe2000b803818 */
[----:B------:R-:W-:-:S04]  /*1a60*/  UISETP.NE.AND UP0, UPT, UR6, UR20, UPT ;  /* 0x000000140600728c */ /* 0x000fc8000bf05270 */
[----:B------:R-:W-:-:S06]  /*1a70*/  USEL UR7, URZ, 0x1, UP0 ;  /* 0x000000013f077887 */ /* 0x000fcc0008000000 */
[----:B------:R-:W-:Y:S01]  /*1a80*/  ISETP.NE.AND P0, PT, RZ, UR7, PT ;  /* 0x00000007ff007c0c */ /* 0x000fe2000bf05270 */
[----:B------:R-:W-:-:S12]  /*1a90*/  WARPGROUP.DEPBAR.LE gsb0, 0x1 ;  /* 0x00008000000079c5 */ /* 0x000fd80000010100 */
[----:B------:R-:W-:Y:S05]  /*1aa0*/  @!P0 BRA `(.L_x_24) ;  /* 0x0000000000888947 */ /* 0x000fea0003800000 */
[----:B------:R-:W-:Y:S02]  /*1ab0*/  WARPGROUP.DEPBAR.LE gsb0, 0x0 ;  /* 0x00008000000079c5 */ /* 0x000fe40000010000 */
[----:B------:R-:W-:-:S01]  /*1ac0*/  FADD R79, R24, R79 ;  /* 0x0000004f184f7221 */ /* 0x000fc20000000000 */
[----:B------:R-:W-:Y:S01]  /*1ad0*/  FADD R78, R25, R78 ;  /* 0x0000004e194e7221 */ /* 0x000fe20000000000 */
        /* <DEDUP_REMOVED lines=30> */
[----:B------:R-:W-:-:S06]  /*1cc0*/  UMOV UR6, URZ ;  /* 0x0000003f00067c82 */ /* 0x000fcc0008000000 */
.L_x_24:
[----:B------:R-:W-:Y:S05]  /*1cd0*/  @!P1 BRA `(.L_x_25) ;  /* 0x0000000000049947 */ /* 0x000fea0003800000 */
[----:B------:R-:W-:Y:S01]  /*1ce0*/  BPT.TRAP 0x1 ;  /* 0x000000040000795c */ /* 0x000fe20000300000 */
.L_x_25:
[----:B------:R-:W-:Y:S01]  /*1cf0*/  ULEA UR8, UR17, UR10, 0x3 ;  /* 0x0000000a11087291 */ /* 0x000fe2000f8e183f */
[----:B------:R-:W-:-:S03]  /*1d00*/  ISETP.GT.U32.AND P0, PT, R4, 0x1, PT ;  /* 0x000000010400780c */ /* 0x000fc60003f04070 */
[----:B------:R-:W-:-:S04]  /*1d10*/  UIADD3 UR8, UR8, 0x18, URZ ;  /* 0x0000001808087890 */ /* 0x000fc8000fffe03f */
[----:B------:R-:W-:-:S09]  /*1d20*/  UPRMT UR8, URZ, 0x654, UR8 ;  /* 0x000006543f087896 */ /* 0x000fd20008000008 */
[----:B------:R-:W-:Y:S01]  /*1d30*/  SYNCS.ARRIVE.TRANS64.RED.A1T0 RZ, [UR8], RZ ;  /* 0x000000ffffff79a7 */ /* 0x000fe20008100408 */
[----:B------:R-:W-:Y:S05]  /*1d40*/  @P0 BRA `(.L_x_26) ;  /* 0x0000000000040947 */ /* 0x000fea0003800000 */
[----:B------:R-:W-:Y:S01]  /*1d50*/  BPT.TRAP 0x1 ;  /* 0x000000040000795c */ /* 0x000fe20000300000 */
.L_x_26:
[----:B------:R-:W-:Y:S01]  /*1d60*/  UIADD3 UR16, UR16, 0x1, URZ ;  /* 0x0000000110107890 */ /* 0x000fe2000fffe03f */
[C---:B------:R-:W-:Y:S01]  /*1d70*/  ISETP.GT.AND P0, PT, R6.reuse, 0x1, PT ;  /* 0x000000010600780c */ /* 0x040fe20003f04270 */
[----:B------:R-:W-:Y:S01]  /*1d80*/  UIADD3 UR17, UR17, 0x1, URZ ;  /* 0x0000000111117890 */ /* 0x000fe2000fffe03f */
[----:B------:R-:W-:Y:S01]  /*1d90*/  VIADD R6, R6, 0xffffffff ;  /* 0xffffffff06067836 */ /* 0x000fe20000000000 */
[----:B------:R-:W-:Y:S02]  /*1da0*/  UISETP.NE.AND UP0, UPT, UR16, 0x3, UPT ;  /* 0x000000031000788c */ /* 0x000fe4000bf05270 */
[----:B------:R-:W-:Y:S02]  /*1db0*/  UISETP.NE.AND UP1, UPT, UR17, 0x3, UPT ;  /* 0x000000031100788c */ /* 0x000fe4000bf25270 */
[----:B------:R-:W-:Y:S02]  /*1dc0*/  USEL UR8, URZ, 0x1, UP0 ;  /* 0x000000013f087887 */ /* 0x000fe40008000000 */
[----:B------:R-:W-:-:S02]  /*1dd0*/  USEL UR16, UR16, URZ, UP0 ;  /* 0x0000003f10107287 */ /* 0x000fc40008000000 */
[----:B------:R-:W-:Y:S02]  /*1de0*/  USEL UR17, UR17, URZ, UP1 ;  /* 0x0000003f11117287 */ /* 0x000fe40008800000 */
[----:B------:R-:W-:Y:S01]  /*1df0*/  LOP3.LUT R9, R9, UR8, RZ, 0x3c, !PT ;  /* 0x0000000809097c12 */ /* 0x000fe2000f8e3cff */
[----:B------:R-:W-:Y:S01]  /*1e00*/  UMOV UR8, 0x1 ;  /* 0x0000000100087882 */ /* 0x000fe20000000000 */
[----:B------:R-:W-:Y:S08]  /*1e10*/  @P0 BRA `(.L_x_27) ;  /* 0xfffffff8009c0947 */ /* 0x000ff0000383ffff */
.L_x_19:
[----:B------:R-:W-:Y:S01]  /*1e20*/  UISETP.NE.AND UP0, UPT, UR6, URZ, UPT ;  /* 0x0000003f0600728c */ /* 0x000fe2000bf05270 */
[----:B01----:R-:W0:Y:S03]  /*1e30*/  LDC R6, c[0x0][0x28c] ;  /* 0x0000a300ff067b82 */ /* 0x003e260000000800 */
[----:B------:R-:W-:-:S06]  /*1e40*/  USEL UR6, URZ, 0x1, !UP0 ;  /* 0x000000013f067887 */ /* 0x000fcc000c000000 */
[----:B------:R-:W-:Y:S02]  /*1e50*/  ISETP.NE.AND P0, PT, RZ, UR6, PT ;  /* 0x00000006ff007c0c */ /* 0x000fe4000bf05270 */
[----:B0-----:R-:W-:-:S11]  /*1e60*/  ISETP.GE.AND P1, PT, R6, 0x1, PT ;  /* 0x000000010600780c */ /* 0x001fd60003f26270 */
[----:B------:R-:W-:Y:S05]  /*1e70*/  @!P0 BRA `(.L_x_28) ;  /* 0x0000000000848947 */ /* 0x000fea0003800000 */
[----:B------:R-:W-:Y:S02]  /*1e80*/  WARPGROUP.DEPBAR.LE gsb0, 0x0 ;  /* 0x00008000000079c5 */ /* 0x000fe40000010000 */
[----:B------:R-:W-:Y:S01]  /*1e90*/  FADD R79, R24, R79 ;  /* 0x0000004f184f7221 */ /* 0x000fe20000000000 */
        /* <DEDUP_REMOVED lines=30> */
[----:B------:R-:W-:-:S07]  /*2080*/  FADD R14, R14, R55 ;  /* 0x000000370e0e7221 */ /* 0x000fce0000000000 */
.L_x_28:
[----:B------:R-:W-:Y:S02]  /*2090*/  WARPGROUP.DEPBAR.LE gsb0, 0x0 ;  /* 0x00008000000079c5 */ /* 0x000fe40000010000 */
[----:B------:R-:W-:Y:S05]  /*20a0*/  @!P1 BRA `(.L_x_29) ;  /* 0x0000000000409947 */ /* 0x000fea0003800000 */
[----:B------:R-:W-:-:S13]  /*20b0*/  ISETP.NE.AND P0, PT, R80, 0x3, PT ;  /* 0x000000035000780c */ /* 0x000fda0003f05270 */
[----:B------:R-:W-:Y:S05]  /*20c0*/  @!P0 BRA `(.L_x_30) ;  /* 0x0000000000048947 */ /* 0x000fea0003800000 */
[----:B------:R-:W-:Y:S01]  /*20d0*/  BPT.TRAP 0x1 ;  /* 0x000000040000795c */ /* 0x000fe20000300000 */
.L_x_30:
[----:B------:R-:W-:Y:S01]  /*20e0*/  UISETP.LT.AND UP0, UPT, UR9, 0x1, UPT ;  /* 0x000000010900788c */ /* 0x000fe2000bf01270 */
[----:B------:R-:W-:-:S03]  /*20f0*/  ISETP.GT.U32.AND P0, PT, R4, 0x1, PT ;  /* 0x000000010400780c */ /* 0x000fc60003f04070 */
[----:B------:R-:W-:-:S04]  /*2100*/  USEL UR8, UR9, 0x1, UP0 ;  /* 0x0000000109087887 */ /* 0x000fc80008000000 */
[----:B------:R-:W-:-:S04]  /*2110*/  UIADD3 UR8, UR5, UR9, -UR8 ;  /* 0x0000000905087290 */ /* 0x000fc8000fffe808 */
[----:B------:R-:W-:-:S04]  /*2120*/  UIMAD.WIDE.U32 UR6, UR8, -0x55555555, URZ ;  /* 0xaaaaaaab080678a5 */ /* 0x000fc8000f8e003f */
[----:B------:R-:W-:-:S04]  /*2130*/  USHF.R.U32.HI UR6, URZ, 0x1, UR7 ;  /* 0x000000013f067899 */ /* 0x000fc80008011607 */
[----:B------:R-:W-:-:S04]  /*2140*/  UIMAD UR8, UR6, -0x3, UR8 ;  /* 0xfffffffd060878a4 */ /* 0x000fc8000f8e0208 */
[----:B------:R-:W-:-:S04]  /*2150*/  ULEA UR8, UR8, UR10, 0x3 ;  /* 0x0000000a08087291 */ /* 0x000fc8000f8e183f */
[----:B------:R-:W-:-:S04]  /*2160*/  UIADD3 UR8, UR8, 0x18, URZ ;  /* 0x0000001808087890 */ /* 0x000fc8000fffe03f */
[----:B------:R-:W-:-:S09]  /*2170*/  UPRMT UR8, URZ, 0x654, UR8 ;  /* 0x000006543f087896 */ /* 0x000fd20008000008 */
[----:B------:R-:W-:Y:S01]  /*2180*/  SYNCS.ARRIVE.TRANS64.RED.A1T0 RZ, [UR8], RZ ;  /* 0x000000ffffff79a7 */ /* 0x000fe20008100408 */
[----:B------:R-:W-:Y:S05]  /*2190*/  @P0 BRA `(.L_x_29) ;  /* 0x0000000000040947 */ /* 0x000fea0003800000 */
[----:B------:R-:W-:Y:S01]  /*21a0*/  BPT.TRAP 0x1 ;  /* 0x000000040000795c */ /* 0x000fe20000300000 */
.L_x_29:
[----:B------:R-:W0:Y:S01]  /*21b0*/  LDC R24, c[0x0][0x288] ;  /* 0x0000a200ff187b82 */ /* 0x000e220000000800 */
[--C-:B------:R-:W-:Y:S01]  /*21c0*/  SHF.R.U32.HI R6, RZ, 0x2, R2.reuse ;  /* 0x00000002ff067819 */ /* 0x100fe20000011602 */
[----:B------:R-:W-:Y:S01]  /*21d0*/  IMAD.SHL.U32 R17, R12, 0x40, RZ ;  /* 0x000000400c117824 */ /* 0x000fe200078e00ff */
[----:B------:R-:W-:Y:S01]  /*21e0*/  SHF.R.U32.HI R9, RZ, 0x7, R2 ;  /* 0x00000007ff097819 */ /* 0x000fe20000011602 */
[----:B------:R-:W-:Y:S01]  /*21f0*/  UIADD3 UR5, UR9, UR5, URZ ;  /* 0x0000000509057290 */ /* 0x000fe2000fffe03f */
[----:B------:R-:W-:Y:S01]  /*2200*/  LOP3.LUT R7, R6, 0x7, RZ, 0xc0, !PT ;  /* 0x0000000706077812 */ /* 0x000fe200078ec0ff */
[C---:B------:R-:W-:Y:S01]  /*2210*/  IMAD.SHL.U32 R12, R2.reuse, 0x2, RZ ;  /* 0x00000002020c7824 */ /* 0x040fe200078e00ff */
[----:B------:R-:W-:Y:S01]  /*2220*/  LOP3.LUT R6, R9, 0x1, RZ, 0xc0, !PT ;  /* 0x0000000109067812 */ /* 0x000fe200078ec0ff */
[----:B------:R-:W-:Y:S01]  /*2230*/  UISETP.GT.U32.AND UP0, UPT, UR5, 0x2, UPT ;  /* 0x000000020500788c */ /* 0x000fe2000bf04070 */
[C---:B------:R-:W-:Y:S01]  /*2240*/  LOP3.LUT R13, R2.reuse, 0x3, RZ, 0xc0, !PT ;  /* 0x00000003020d7812 */ /* 0x040fe200078ec0ff */
[----:B------:R-:W-:Y:S01]  /*2250*/  ULDC UR12, c[0x0][0x284] ;  /* 0x0000a100000c7ab9 */ /* 0x000fe20000000800 */
[----:B------:R-:W-:Y:S01]  /*2260*/  LOP3.LUT R8, R2, 0x60, RZ, 0xc0, !PT ;  /* 0x0000006002087812 */ /* 0x000fe200078ec0ff */
[----:B------:R-:W-:Y:S01]  /*2270*/  IMAD.SHL.U32 R26, R6, 0x40, RZ ;  /* 0x00000040061a7824 */ /* 0x000fe200078e00ff */
[----:B------:R-:W-:Y:S01]  /*2280*/  UISETP.LT.U32.AND UP0, UPT, UR9, 0x3, UP0 ;  /* 0x000000030900788c */ /* 0x000fe20008701070 */
[----:B------:R-:W-:Y:S01]  /*2290*/  SHF.R.S32.HI R32, RZ, 0x1f, R69 ;  /* 0x0000001fff207819 */ /* 0x000fe20000011445 */
[----:B------:R-:W-:Y:S01]  /*22a0*/  UISETP.GE.U32.AND UP1, UPT, UR9, 0x3, UPT ;  /* 0x000000030900788c */ /* 0x000fe2000bf26070 */
[----:B------:R-:W-:Y:S01]  /*22b0*/  SHF.R.U32.HI R8, RZ, 0x1, R8 ;  /* 0x00000001ff087819 */ /* 0x000fe20000011608 */
[----:B------:R-:W-:Y:S01]  /*22c0*/  ULDC.64 UR10, c[0x0][0x5d0] ;  /* 0x00017400000a7ab9 */ /* 0x000fe20000000a00 */
[--C-:B------:R-:W-:Y:S01]  /*22d0*/  LOP3.LUT R9, R26, 0x40, R7.reuse, 0xe2, !PT ;  /* 0x000000401a097812 */ /* 0x100fe200078ee207 */
[----:B------:R-:W-:Y:S01]  /*22e0*/  UIMAD.WIDE.U32 UR6, UR5, -0x55555555, URZ ;  /* 0xaaaaaaab050678a5 */ /* 0x000fe2000f8e003f */
[----:B------:R-:W-:Y:S01]  /*22f0*/  IADD3 R25, RZ, -R8, -R7 ;  /* 0x80000008ff197210 */ /* 0x000fe20007ffe807 */
[----:B------:R-:W-:Y:S01]  /*2300*/  USEL UR8, URZ, 0x1, !UP0 ;  /* 0x000000013f087887 */ /* 0x000fe2000c000000 */
[----:B------:R-:W-:Y:S01]  /*2310*/  LOP3.LUT R12, R17, 0x6, R12, 0xf8, !PT ;  /* 0x00000006110c7812 */ /* 0x000fe200078ef80c */
[----:B------:R-:W-:Y:S01]  /*2320*/  USHF.R.U32.HI UR6, URZ, 0x1, UR7 ;  /* 0x000000013f067899 */ /* 0x000fe20008011607 */
[----:B0-----:R-:W-:Y:S01]  /*2330*/  IMAD R26, R13, -0x2, R24 ;  /* 0xfffffffe0d1a7824 */ /* 0x001fe200078e0218 */
[----:B------:R-:W-:Y:S01]  /*2340*/  ISETP.GE.AND P0, PT, R17, R24, PT ;  /* 0x000000181100720c */ /* 0x000fe20003f06270 */
[----:B------:R-:W-:Y:S01]  /*2350*/  IMAD.SHL.U32 R24, R16, 0x80, RZ ;  /* 0x0000008010187824 */ /* 0x000fe200078e00ff */
[----:B------:R-:W-:Y:S01]  /*2360*/  SHF.R.S32.HI R13, RZ, 0x1f, R12 ;  /* 0x0000001fff0d7819 */ /* 0x000fe2000001140c */
[----:B------:R-:W-:Y:S01]  /*2370*/  IMAD R25, R6, -0x40, R25 ;  /* 0xffffffc006197824 */ /* 0x000fe200078e0219 */
[----:B------:R-:W-:Y:S01]  /*2380*/  ULOP3.LUT UR4, UR4, UR8, URZ, 0x3c, !UPT ;  /* 0x0000000804047292 */ /* 0x000fe2000f8e3c3f */
[----:B------:R-:W-:Y:S01]  /*2390*/  IMAD R6, R32, UR10, RZ ;  /* 0x0000000a20067c24 */ /* 0x000fe2000f8e02ff */
[----:B------:R-:W-:Y:S01]  /*23a0*/  ISETP.GE.OR P0, PT, R24, UR12, P0 ;  /* 0x0000000c18007c0c */ /* 0x000fe20008706670 */
[----:B------:R-:W-:Y:S01]  /*23b0*/  IMAD.WIDE R28, R16, 0x80, RZ ;  /* 0x00000080101c7825 */ /* 0x000fe200078e02ff */
[----:B------:R-:W-:Y:S01]  /*23c0*/  UIMAD UR5, UR6, -0x3, UR5 ;  /* 0xfffffffd060578a4 */ /* 0x000fe2000f8e0205 */
[----:B------:R-:W-:Y:S01]  /*23d0*/  IADD3 R25, -R24, UR12, R25 ;  /* 0x0000000c18197c10 */ /* 0x000fe2000fffe119 */
[----:B------:R-:W-:Y:S01]  /*23e0*/  @UP1 ULOP3.LUT UR4, UR4, 0x1, UR6, 0x78, !UPT ;  /* 0x0000000104041892 */ /* 0x000fe2000f8e7806 */
[C---:B------:R-:W-:Y:S01]  /*23f0*/  IMAD R27, R69.reuse, UR11, R6 ;  /* 0x0000000b451b7c24 */ /* 0x040fe2000f8e0206 */
[----:B------:R-:W-:Y:S01]  /*2400*/  LOP3.LUT R33, R28, R9, R8, 0xfe, !PT ;  /* 0x000000091c217212 */ /* 0x000fe200078efe08 */
[----:B------:R-:W-:-:S04]  /*2410*/  IMAD.WIDE.U32 R6, R69, UR10, R12 ;  /* 0x0000000a45067c25 */ /* 0x000fc8000f8e000c */
[----:B------:R-:W-:Y:S02]  /*2420*/  IMAD.IADD R7, R7, 0x1, R27 ;  /* 0x0000000107077824 */ /* 0x000fe400078e021b */
[----:B------:R-:W-:Y:S02]  /*2430*/  IMAD.IADD R26, R26, 0x1, -R17 ;  /* 0x000000011a1a7824 */ /* 0x000fe400078e0a11 */
[----:B------:R-:W-:Y:S01]  /*2440*/  IMAD.MOV.U32 R24, RZ, RZ, -0x1 ;  /* 0xffffffffff187424 */ /* 0x000fe200078e00ff */
[----:B------:R-:W-:Y:S06]  /*2450*/  @P0 BRA `(.L_x_31) ;  /* 0x0000002400940947 */ /* 0x000fec0003800000 */
[----:B------:R-:W0:Y:S01]  /*2460*/  LDC.64 R30, c[0x0][0x5c8] ;  /* 0x00017200ff1e7b82 */ /* 0x000e220000000a00 */
[----:B------:R-:W-:Y:S01]  /*2470*/  ULDC.64 UR6, c[0x0][0x5c0] ;  /* 0x0001700000067ab9 */ /* 0x000fe20000000a00 */
[----:B------:R-:W-:Y:S01]  /*2480*/  BSSY B0, `(.L_x_31) ;  /* 0x0000262000007945 */ /* 0x000fe20003800000 */
[-C--:B0-----:R-:W-:Y:S02]  /*2490*/  IMAD R8, R29, R30.reuse, RZ ;  /* 0x0000001e1d087224 */ /* 0x081fe400078e02ff */
[----:B------:R-:W-:-:S04]  /*24a0*/  IMAD.WIDE.U32 R6, R33, R30, R6 ;  /* 0x0000001e21067225 */ /* 0x000fc800078e0006 */
[----:B------:R-:W-:Y:S01]  /*24b0*/  IMAD R17, R33, R31, R8 ;  /* 0x0000001f21117224 */ /* 0x000fe200078e0208 */
[----:B------:R-:W-:Y:S02]  /*24c0*/  LEA R9, P0, R30, R6, 0x3 ;  /* 0x000000061e097211 */ /* 0x000fe400078018ff */
[----:B------:R-:W-:Y:S01]  /*24d0*/  IADD3 R8, P1, R6, UR6, RZ ;  /* 0x0000000606087c10 */ /* 0x000fe2000ff3e0ff */
[----:B------:R-:W-:Y:S01]  /*24e0*/  IMAD.IADD R17, R7, 0x1, R17 ;  /* 0x0000000107117824 */ /* 0x000fe200078e0211 */
[----:B------:R-:W-:-:S04]  /*24f0*/  IADD3 R6, P2, R9, UR6, RZ ;  /* 0x0000000609067c10 */ /* 0x000fc8000ff5e0ff */
[----:B------:R-:W-:Y:S02]  /*2500*/  LEA.HI.X R7, R30, R17, R31, 0x3, P0 ;  /* 0x000000111e077211 */ /* 0x000fe400000f1c1f */
[----:B----45:R-:W-:Y:S02]  /*2510*/  FSETP.NEU.AND P0, PT, R10, RZ, PT ;  /* 0x000000ff0a00720b */ /* 0x030fe40003f0d000 */
[----:B------:R-:W-:Y:S02]  /*2520*/  IADD3.X R9, R17, UR7, RZ, P1, !PT ;  /* 0x0000000711097c10 */ /* 0x000fe40008ffe4ff */
[----:B------:R-:W-:-:S09]  /*2530*/  IADD3.X R7, R7, UR7, RZ, P2, !PT ;  /* 0x0000000707077c10 */ /* 0x000fd200097fe4ff */
[----:B------:R-:W-:Y:S05]  /*2540*/  @!P0 BRA `(.L_x_32) ;  /* 0x0000001c00148947 */ /* 0x000fea0003800000 */
[----:B------:R-:W-:Y:S01]  /*2550*/  ULDC.64 UR6, c[0x0][0x5b8] ;  /* 0x00016e0000067ab9 */ /* 0x000fe20000000a00 */
[----:B------:R-:W-:Y:S01]  /*2560*/  ISETP.GE.AND P0, PT, R26, 0x1, PT ;  /* 0x000000011a00780c */ /* 0x000fe20003f06270 */
[----:B------:R-:W-:Y:S01]  /*2570*/  IMAD R30, R32, UR6, RZ ;  /* 0x00000006201e7c24 */ /* 0x000fe2000f8e02ff */
[----:B------:R-:W-:Y:S01]  /*2580*/  ULDC.64 UR10, c[0x0][0x5a8] ;  /* 0x00016a00000a7ab9 */ /* 0x000fe20000000a00 */
[----:B------:R-:W-:Y:S01]  /*2590*/  IMAD.WIDE.U32 R16, R69, UR6, R12 ;  /* 0x0000000645107c25 */ /* 0x000fe2000f8e000c */
[----:B------:R-:W-:Y:S01]  /*25a0*/  ISETP.LT.OR P3, PT, R25, 0x1, !P0 ;  /* 0x000000011900780c */ /* 0x000fe20004761670 */
[----:B------:R-:W-:Y:S02]  /*25b0*/  BSSY B1, `(.L_x_33) ;  /* 0x000000c000017945 */ /* 0x000fe40003800000 */
[----:B------:R-:W-:Y:S01]  /*25c0*/  IMAD R69, R69, UR7, R30 ;  /* 0x0000000745457c24 */ /* 0x000fe2000f8e021e */
[----:B------:R-:W-:Y:S02]  /*25d0*/  ULDC.64 UR6, c[0x0][0x5b0] ;  /* 0x00016c0000067ab9 */ /* 0x000fe40000000a00 */
[----:B------:R-:W-:-:S02]  /*25e0*/  IMAD R27, R29, UR6, RZ ;  /* 0x000000061d1b7c24 */ /* 0x000fc4000f8e02ff */
[----:B------:R-:W-:Y:S02]  /*25f0*/  IMAD.IADD R17, R17, 0x1, R69 ;  /* 0x0000000111117824 */ /* 0x000fe400078e0245 */
[C---:B------:R-:W-:Y:S02]  /*2600*/  IMAD R27, R33.reuse, UR7, R27 ;  /* 0x00000007211b7c24 */ /* 0x040fe4000f8e021b */
[----:B------:R-:W-:-:S03]  /*2610*/  IMAD.WIDE.U32 R12, R33, UR6, R16 ;  /* 0x00000006210c7c25 */ /* 0x000fc6000f8e0010 */
[----:B------:R-:W-:-:S04]  /*2620*/  IADD3 R12, P1, R12, UR10, RZ ;  /* 0x0000000a0c0c7c10 */ /* 0x000fc8000ff3e0ff */
[--C-:B------:R-:W-:Y:S02]  /*2630*/  IADD3.X R13, R13, UR11, R27.reuse, P1, !PT ;  /* 0x0000000b0d0d7c10 */ /* 0x100fe40008ffe41b */
[----:B------:R-:W-:Y:S01]  /*2640*/  PRMT R27, RZ, 0x7610, R27 ;  /* 0x00007610ff1b7816 */ /* 0x000fe2000000001b */
[----:B------:R-:W-:Y:S06]  /*2650*/  @P3 BRA `(.L_x_34) ;  /* 0x0000000000043947 */ /* 0x000fec0003800000 */
[----:B------:R0:W5:Y:S02]  /*2660*/  LDG.E.U8 R27, desc[UR18][R12.64] ;  /* 0x000000120c1b7981 */ /* 0x000164000c1e1100 */
.L_x_34:
[----:B------:R-:W-:Y:S05]  /*2670*/  BSYNC B1 ;  /* 0x0000000000017941 */ /* 0x000fea0003800000 */
.L_x_33:
[----:B-----5:R-:W-:Y:S01]  /*2680*/  LOP3.LUT R27, R27, 0xff, RZ, 0xc0, !PT ;  /* 0x000000ff1b1b7812 */ /* 0x020fe200078ec0ff */
[----:B------:R-:W-:Y:S01]  /*2690*/  BSSY B1, `(.L_x_35) ;  /* 0x000000c000017945 */ /* 0x000fe20003800000 */
[----:B------:R-:W-:Y:S02]  /*26a0*/  ISETP.GE.AND P1, PT, R26, 0x2, PT ;  /* 0x000000021a00780c */ /* 0x000fe40003f26270 */
[----:B------:R-:W-:Y:S02]  /*26b0*/  F2FP.F16.E5M2.UNPACK_B R27, R27 ;  /* 0x0000001bff1b723e */ /* 0x000fe400020004ff */
[----:B------:R-:W-:-:S03]  /*26c0*/  ISETP.LT.OR P2, PT, R25, 0x1, !P1 ;  /* 0x000000011900780c */ /* 0x000fc60004f41670 */
[----:B------:R-:W-:-:S05]  /*26d0*/  HADD2.F32 R27, -RZ, R27.H0_H0 ;  /* 0x2000001bff1b7230 */ /* 0x000fca0000004100 */
[----:B------:R-:W-:Y:S01]  /*26e0*/  FMUL R30, R27, R10 ;  /* 0x0000000a1b1e7220 */ /* 0x000fe20000400000 */
[----:B------:R-:W-:-:S03]  /*26f0*/  PRMT R27, RZ, 0x7610, R27 ;  /* 0x00007610ff1b7816 */ /* 0x000fc6000000001b */
[----:B--2---:R-:W-:-:S05]  /*2700*/  FFMA R30, R79, R3, R30 ;  /* 0x000000034f1e7223 */ /* 0x004fca000000001e */
[----:B------:R-:W-:-:S05]  /*2710*/  F2FP.SATFINITE.E5M2.F32.PACK_AB_MERGE_C R31, RZ, R30, RZ ;  /* 0x0000001eff1f723e */ /* 0x000fca00048060ff */
[----:B------:R1:W-:Y:S01]  /*2720*/  @!P3 STG.E.U8 desc[UR18][R8.64], R31 ;  /* 0x0000001f0800b986 */ /* 0x0003e2000c101112 */
[----:B------:R-:W-:Y:S05]  /*2730*/  @P2 BRA `(.L_x_36) ;  /* 0x0000000000042947 */ /* 0x000fea0003800000 */
[----:B------:R2:W5:Y:S02]  /*2740*/  LDG.E.U8 R27, desc[UR18][R12.64+0x1] ;  /* 0x000001120c1b7981 */ /* 0x000564000c1e1100 */
.L_x_36:
[----:B------:R-:W-:Y:S05]  /*2750*/  BSYNC B1 ;  /* 0x0000000000017941 */ /* 0x000fea0003800000 */
.L_x_35:
[----:B-----5:R-:W-:Y:S01]  /*2760*/  LOP3.LUT R27, R27, 0xff, RZ, 0xc0, !PT ;  /* 0x000000ff1b1b7812 */ /* 0x020fe200078ec0ff */
[----:B------:R-:W-:Y:S01]  /*2770*/  BSSY B1, `(.L_x_37) ;  /* 0x0000012000017945 */ /* 0x000fe20003800000 */
[----:B-1----:R-:W-:Y:S02]  /*2780*/  IADD3 R31, P3, R33, 0x8, RZ ;  /* 0x00000008211f7810 */ /* 0x002fe40007f7e0ff */
[----:B------:R-:W-:Y:S02]  /*2790*/  F2FP.F16.E5M2.UNPACK_B R27, R27 ;  /* 0x0000001bff1b723e */ /* 0x000fe400020004ff */
[----:B------:R-:W-:Y:S01]  /*27a0*/  ISETP.LT.OR P0, PT, R25, 0x9, !P0 ;  /* 0x000000091900780c */ /* 0x000fe20004701670 */
[----:B------:R-:W-:Y:S02]  /*27b0*/  IMAD.X R28, RZ, RZ, R29, P3 ;  /* 0x000000ffff1c7224 */ /* 0x000fe400018e061d */
[----:B------:R-:W-:Y:S02]  /*27c0*/  HADD2.F32 R27, -RZ, R27.H0_H0 ;  /* 0x2000001bff1b7230 */ /* 0x000fe40000004100 */
[----:B------:R-:W-:-:S02]  /*27d0*/  IMAD R28, R28, UR6, RZ ;  /* 0x000000061c1c7c24 */ /* 0x000fc4000f8e02ff */
[----:B------:R-:W-:-:S04]  /*27e0*/  IMAD.WIDE.U32 R16, R31, UR6, R16 ;  /* 0x000000061f107c25 */ /* 0x000fc8000f8e0010 */
[----:B------:R-:W-:Y:S01]  /*27f0*/  FMUL R27, R27, R10 ;  /* 0x0000000a1b1b7220 */ /* 0x000fe20000400000 */
[----:B------:R-:W-:-:S03]  /*2800*/  IMAD R31, R31, UR7, R28 ;  /* 0x000000071f1f7c24 */ /* 0x000fc6000f8e021c */
[----:B------:R-:W-:Y:S01]  /*2810*/  FFMA R27, R78, R3, R27 ;  /* 0x000000034e1b7223 */ /* 0x000fe2000000001b */
[----:B------:R-:W-:-:S04]  /*2820*/  IADD3 R16, P3, R16, UR10, RZ ;  /* 0x0000000a10107c10 */ /* 0x000fc8000ff7e0ff */
[----:B------:R-:W-:Y:S02]  /*2830*/  F2FP.SATFINITE.E5M2.F32.PACK_AB_MERGE_C R29, RZ, R27, RZ ;  /* 0x0000001bff1d723e */ /* 0x000fe400048060ff */
[----:B------:R-:W-:Y:S02]  /*2840*/  IADD3.X R17, R17, UR11, R31, P3, !PT ;  /* 0x0000000b11117c10 */ /* 0x000fe40009ffe41f */
[----:B------:R-:W-:Y:S01]  /*2850*/  PRMT R27, RZ, 0x7610, R27 ;  /* 0x00007610ff1b7816 */ /* 0x000fe2000000001b */
[----:B------:R1:W-:Y:S01]  /*2860*/  @!P2 STG.E.U8 desc[UR18][R8.64+0x1], R29 ;  /* 0x0000011d0800a986 */ /* 0x0003e2000c101112 */
[----:B------:R-:W-:Y:S05]  /*2870*/  @P0 BRA `(.L_x_38) ;  /* 0x0000000000040947 */ /* 0x000fea0003800000 */
[----:B------:R3:W5:Y:S02]  /*2880*/  LDG.E.U8 R27, desc[UR18][R16.64] ;  /* 0x00000012101b7981 */ /* 0x000764000c1e1100 */
.L_x_38:
[----:B------:R-:W-:Y:S05]  /*2890*/  BSYNC B1 ;  /* 0x0000000000017941 */ /* 0x000fea0003800000 */
.L_x_37:
[----:B-----5:R-:W-:Y:S01]  /*28a0*/  LOP3.LUT R27, R27, 0xff, RZ, 0xc0, !PT ;  /* 0x000000ff1b1b7812 */ /* 0x020fe200078ec0ff */
[----:B------:R-:W-:Y:S01]  /*28b0*/  BSSY B1, `(.L_x_39) ;  /* 0x000000b000017945 */ /* 0x000fe20003800000 */
[----:B------:R-:W-:Y:S02]  /*28c0*/  ISETP.LT.OR P1, PT, R25, 0x9, !P1 ;  /* 0x000000091900780c */ /* 0x000fe40004f21670 */
[----:B------:R-:W-:-:S05]  /*28d0*/  F2FP.F16.E5M2.UNPACK_B R27, R27 ;  /* 0x0000001bff1b723e */ /* 0x000fca00020004ff */
[----:B------:R-:W-:-:S05]  /*28e0*/  HADD2.F32 R27, -RZ, R27.H0_H0 ;  /* 0x2000001bff1b7230 */ /* 0x000fca0000004100 */
[----:B------:R-:W-:Y:S01]  /*28f0*/  FMUL R28, R27, R10 ;  /* 0x0000000a1b1c7220 */ /* 0x000fe20000400000 */
[----:B------:R-:W-:-:S03]  /*2900*/  PRMT R27, RZ, 0x7610, R27 ;  /* 0x00007610ff1b7816 */ /* 0x000fc6000000001b */
[----:B------:R-:W-:-:S05]  /*2910*/  FFMA R28, R77, R3, R28 ;  /* 0x000000034d1c7223 */ /* 0x000fca000000001c */
[----:B-1----:R-:W-:-:S05]  /*2920*/  F2FP.SATFINITE.E5M2.F32.PACK_AB_MERGE_C R29, RZ, R28, RZ ;  /* 0x0000001cff1d723e */ /* 0x002fca00048060ff */
[----:B------:R1:W-:Y:S01]  /*2930*/  @!P0 STG.E.U8 desc[UR18][R6.64], R29 ;  /* 0x0000001d06008986 */ /* 0x0003e2000c101112 */
[----:B------:R-:W-:Y:S05]  /*2940*/  @P1 BRA `(.L_x_40) ;  /* 0x0000000000041947 */ /* 0x000fea0003800000 */
[----:B------:R4:W5:Y:S02]  /*2950*/  LDG.E.U8 R27, desc[UR18][R16.64+0x1] ;  /* 0x00000112101b7981 */ /* 0x000964000c1e1100 */
.L_x_40:
[----:B------:R-:W-:Y:S05]  /*2960*/  BSYNC B1 ;  /* 0x0000000000017941 */ /* 0x000fea0003800000 */
.L_x_39:
[----:B-----5:R-:W-:Y:S01]  /*2970*/  LOP3.LUT R27, R27, 0xff, RZ, 0xc0, !PT ;  /* 0x000000ff1b1b7812 */ /* 0x020fe200078ec0ff */
[----:B------:R-:W-:Y:S01]  /*2980*/  BSSY B1, `(.L_x_41) ;  /* 0x000000c000017945 */ /* 0x000fe20003800000 */
[----:B------:R-:W-:Y:S02]  /*2990*/  ISETP.GE.AND P0, PT, R26, 0x9, PT ;  /* 0x000000091a00780c */ /* 0x000fe40003f06270 */
[----:B------:R-:W-:Y:S02]  /*29a0*/  F2FP.F16.E5M2.UNPACK_B R27, R27 ;  /* 0x0000001bff1b723e */ /* 0x000fe400020004ff */
[----:B------:R-:W-:-:S03]  /*29b0*/  ISETP.LT.OR P2, PT, R25, 0x1, !P0 ;  /* 0x000000011900780c */ /* 0x000fc60004741670 */
[----:B------:R-:W-:-:S05]  /*29c0*/  HADD2.F32 R27, -RZ, R27.H0_H0 ;  /* 0x2000001bff1b7230 */ /* 0x000fca0000004100 */
[----:B------:R-:W-:-:S04]  /*29d0*/  FMUL R27, R27, R10 ;  /* 0x0000000a1b1b7220 */ /* 0x000fc80000400000 */
[----:B------:R-:W-:-:S05]  /*29e0*/  FFMA R27, R76, R3, R27 ;  /* 0x000000034c1b7223 */ /* 0x000fca000000001b */
[----:B-1----:R-:W-:Y:S02]  /*29f0*/  F2FP.SATFINITE.E5M2.F32.PACK_AB_MERGE_C R29, RZ, R27, RZ ;  /* 0x0000001bff1d723e */ /* 0x002fe400048060ff */
[----:B------:R-:W-:-:S03]  /*2a00*/  PRMT R27, RZ, 0x7610, R27 ;  /* 0x00007610ff1b7816 */ /* 0x000fc6000000001b */
[----:B------:R1:W-:Y:S01]  /*2a10*/  @!P1 STG.E.U8 desc[UR18][R6.64+0x1], R29 ;  /* 0x0000011d06009986 */ /* 0x0003e2000c101112 */
[----:B------:R-:W-:Y:S05]  /*2a20*/  @P2 BRA `(.L_x_42) ;  /* 0x0000000000042947 */ /* 0x000fea0003800000 */
[----:B------:R0:W5:Y:S02]  /*2a30*/  LDG.E.U8 R27, desc[UR18][R12.64+0x8] ;  /* 0x000008120c1b7981 */ /* 0x000164000c1e1100 */
.L_x_42:
[----:B------:R-:W-:Y:S05]  /*2a40*/  BSYNC B1 ;  /* 0x0000000000017941 */ /* 0x000fea0003800000 */
.L_x_41:
        /* <DEDUP_REMOVED lines=13> */
.L_x_44:
[----:B------:R-:W-:Y:S05]  /*2b20*/  BSYNC B1 ;  /* 0x0000000000017941 */ /* 0x000fea0003800000 */
.L_x_43:
[----:B-----5:R-:W-:Y:S01]  /*2b30*/  LOP3.LUT R27, R27, 0xff, RZ, 0xc0, !PT ;  /* 0x000000ff1b1b7812 */ /* 0x020fe200078ec0ff */
[----:B------:R-:W-:Y:S01]  /*2b40*/  BSSY B1, `(.L_x_45) ;  /* 0x000000b000017945 */ /* 0x000fe20003800000 */
[----:B------:R-:W-:Y:S02]  /*2b50*/  ISETP.LT.OR P0, PT, R25, 0x9, !P0 ;  /* 0x000000091900780c */ /* 0x000fe40004701670 */
[----:B------:R-:W-:-:S05]  /*2b60*/  F2FP.F16.E5M2.UNPACK_B R27, R27 ;  /* 0x0000001bff1b723e */ /* 0x000fca00020004ff */
        /* <DEDUP_REMOVED lines=8> */
.L_x_46:
[----:B------:R-:W-:Y:S05]  /*2bf0*/  BSYNC B1 ;  /* 0x0000000000017941 */ /* 0x000fea0003800000 */
.L_x_45:
        /* <DEDUP_REMOVED lines=12> */
.L_x_48:
[----:B------:R-:W-:Y:S05]  /*2cc0*/  BSYNC B1 ;  /* 0x0000000000017941 */ /* 0x000fea0003800000 */
.L_x_47:
        /* <DEDUP_REMOVED lines=13> */
.L_x_50:
[----:B------:R-:W-:Y:S05]  /*2da0*/  BSYNC B1 ;  /* 0x0000000000017941 */ /* 0x000fea0003800000 */
.L_x_49:
        /* <DEDUP_REMOVED lines=13> */
.L_x_52:
[----:B------:R-:W-:Y:S05]  /*2e80*/  BSYNC B1 ;  /* 0x0000000000017941 */ /* 0x000fea0003800000 */
.L_x_51:
        /* <DEDUP_REMOVED lines=12> */
.L_x_54:
[----:B------:R-:W-:Y:S05]  /*2f50*/  BSYNC B1 ;  /* 0x0000000000017941 */ /* 0x000fea0003800000 */
.L_x_53:
        /* <DEDUP_REMOVED lines=12> */
.L_x_56:
[----:B------:R-:W-:Y:S05]  /*3020*/  BSYNC B1 ;  /* 0x0000000000017941 */ /* 0x000fea0003800000 */
.L_x_55:
        /* <DEDUP_REMOVED lines=13> */
.L_x_58:
[----:B------:R-:W-:Y:S05]  /*3100*/  BSYNC B1 ;  /* 0x0000000000017941 */ /* 0x000fea0003800000 */
.L_x_57:
        /* <DEDUP_REMOVED lines=13> */
.L_x_60:
[----:B------:R-:W-:Y:S05]  /*31e0*/  BSYNC B1 ;  /* 0x0000000000017941 */ /* 0x000fea0003800000 */
.L_x_59:
        /* <DEDUP_REMOVED lines=12> */
.L_x_62:
[----:B------:R-:W-:Y:S05]  /*32b0*/  BSYNC B1 ;  /* 0x0000000000017941 */ /* 0x000fea0003800000 */
.L_x_61:
        /* <DEDUP_REMOVED lines=12> */
.L_x_64:
[----:B------:R-:W-:Y:S05]  /*3380*/  BSYNC B1 ;  /* 0x0000000000017941 */ /* 0x000fea0003800000 */
.L_x_63:
        /* <DEDUP_REMOVED lines=13> */
.L_x_66:
[----:B------:R-:W-:Y:S05]  /*3460*/  BSYNC B1 ;  /* 0x0000000000017941 */ /* 0x000fea0003800000 */
.L_x_65:
        /* <DEDUP_REMOVED lines=13> */
.L_x_68:
[----:B------:R-:W-:Y:S05]  /*3540*/  BSYNC B1 ;  /* 0x0000000000017941 */ /* 0x000fea0003800000 */
.L_x_67:
        /* <DEDUP_REMOVED lines=12> */
.L_x_70:
[----:B------:R-:W-:Y:S05]  /*3610*/  BSYNC B1 ;  /* 0x0000000000017941 */ /* 0x000fea0003800000 */
.L_x_69:
        /* <DEDUP_REMOVED lines=12> */
.L_x_72:
[----:B------:R-:W-:Y:S05]  /*36e0*/  BSYNC B1 ;  /* 0x0000000000017941 */ /* 0x000fea0003800000 */
.L_x_71:
        /* <DEDUP_REMOVED lines=13> */
.L_x_74:
[----:B------:R-:W-:Y:S05]  /*37c0*/  BSYNC B1 ;  /* 0x0000000000017941 */ /* 0x000fea0003800000 */
.L_x_73:
        /* <DEDUP_REMOVED lines=13> */
.L_x_76:
[----:B------:R-:W-:Y:S05]  /*38a0*/  BSYNC B1 ;  /* 0x0000000000017941 */ /* 0x000fea0003800000 */
.L_x_75:
        /* <DEDUP_REMOVED lines=12> */
.L_x_78:
[----:B------:R-:W-:Y:S05]  /*3970*/  BSYNC B1 ;  /* 0x0000000000017941 */ /* 0x000fea0003800000 */
.L_x_77:
[----:B-----5:R-:W-:Y:S01]  /*3980*/  LOP3.LUT R27, R27, 0xff, RZ, 0xc0, !PT ;  /* 0x000000ff1b1b7812 */ /* 0x020fe200078ec0ff */
[----:B------:R-:W-:Y:S01]  /*3990*/  BSSY B1, `(.L_x_79) ;  /* 0x000000b000017945 */ /* 0x000fe20003800000 */
[----:B------:R-:W-:Y:S02]  /*39a0*/  ISETP.LT.OR P1, PT, R25, 0x9, !P1 ;  /* 0x000000091900780c */ /* 0x000fe40004f21670 */
[----:B------:R-:W-:-:S05]  /*39b0*/  F2FP.F16.E5M2.UNPACK_B R27, R27 ;  /* 0x0000001bff1b723e */ /* 0x000fca00020004ff */
[----:B------:R-:W-:-:S05]  /*39c0*/  HADD2.F32 R27, -RZ, R27.H0_H0 ;  /* 0x2000001bff1b7230 */ /* 0x000fca0000004100 */
[----:B------:R-:W-:-:S04]  /*39d0*/  FMUL R28, R27, R10 ;  /* 0x0000000a1b1c7220 */ /* 0x000fc80000400000 */
[----:B------:R-:W-:Y:S01]  /*39e0*/  FFMA R28, R23, R3, R28 ;  /* 0x00000003171c7223 */ /* 0x000fe2000000001c */
[----:B------:R-:W-:-:S04]  /*39f0*/  PRMT R23, RZ, 0x7610, R23 ;  /* 0x00007610ff177816 */ /* 0x000fc80000000017 */
[----:B------:R-:W-:-:S05]  /*3a00*/  F2FP.SATFINITE.E5M2.F32.PACK_AB_MERGE_C R27, RZ, R28, RZ ;  /* 0x0000001cff1b723e */ /* 0x000fca00048060ff */
[----:B------:R0:W-:Y:S01]  /*3a10*/  @!P0 STG.E.U8 desc[UR18][R6.64+0x28], R27 ;  /* 0x0000281b06008986 */ /* 0x0001e2000c101112 */
[----:B------:R-:W-:Y:S05]  /*3a20*/  @P1 BRA `(.L_x_80) ;  /* 0x0000000000041947 */ /* 0x000fea0003800000 */
[----:B------:R0:W5:Y:S02]  /*3a30*/  LDG.E.U8 R23, desc[UR18][R16.64+0x29] ;  /* 0x0000291210177981 */ /* 0x000164000c1e1100 */
.L_x_80:
[----:B------:R-:W-:Y:S05]  /*3a40*/  BSYNC B1 ;  /* 0x0000000000017941 */ /* 0x000fea0003800000 */
.L_x_79:
        /* <DEDUP_REMOVED lines=8> */
[----:B0-----:R-:W-:Y:S02]  /*3ad0*/  F2FP.SATFINITE.E5M2.F32.PACK_AB_MERGE_C R27, RZ, R23, RZ ;  /* 0x00000017ff1b723e */ /* 0x001fe400048060ff */
[----:B------:R-:W-:-:S03]  /*3ae0*/  PRMT R23, RZ, 0x7610, R23 ;  /* 0x00007610ff177816 */ /* 0x000fc60000000017 */
[----:B------:R0:W-:Y:S01]  /*3af0*/  @!P1 STG.E.U8 desc[UR18][R6.64+0x29], R27 ;  /* 0x0000291b06009986 */ /* 0x0001e2000c101112 */
[----:B------:R-:W-:Y:S05]  /*3b00*/  @P2 BRA `(.L_x_82) ;  /* 0x0000000000042947 */ /* 0x000fea0003800000 */
[----:B------:R0:W5:Y:S02]  /*3b10*/  LDG.E.U8 R23, desc[UR18][R12.64+0x30] ;  /* 0x000030120c177981 */ /* 0x000164000c1e1100 */
.L_x_82:
[----:B------:R-:W-:Y:S05]  /*3b20*/  BSYNC B1 ;  /* 0x0000000000017941 */ /* 0x000fea0003800000 */
.L_x_81:
[----:B-----5:R-:W-:Y:S01]  /*3b30*/  LOP3.LUT R23, R23, 0xff, RZ, 0xc0, !PT ;  /* 0x000000ff17177812 */ /* 0x020fe200078ec0ff */
[----:B------:R-:W-:Y:S01]  /*3b40*/  BSSY B1, `(.L_x_83) ;  /* 0x000000c000017945 */ /* 0x000fe20003800000 */
[----:B------:R-:W-:Y:S02]  /*3b50*/  ISETP.GE.AND P1, PT, R26, 0x32, PT ;  /* 0x000000321a00780c */ /* 0x000fe40003f26270 */
[----:B------:R-:W-:Y:S02]  /*3b60*/  F2FP.F16.E5M2.UNPACK_B R23, R23 ;  /* 0x00000017ff17723e */ /* 0x000fe400020004ff */
[----:B------:R-:W-:-:S03]  /*3b70*/  ISETP.LT.OR P3, PT, R25, 0x1, !P1 ;  /* 0x000000011900780c */ /* 0x000fc60004f61670 */
        /* <DEDUP_REMOVED lines=8> */
.L_x_84:
[----:B------:R-:W-:Y:S05]  /*3c00*/  BSYNC B1 ;  /* 0x0000000000017941 */ /* 0x000fea0003800000 */
.L_x_83:
[----:B-----5:R-:W-:Y:S01]  /*3c10*/  LOP3.LUT R21, R21, 0xff, RZ, 0xc0, !PT ;  /* 0x000000ff15157812 */ /* 0x020fe200078ec0ff */
[----:B------:R-:W-:Y:S01]  /*3c20*/  BSSY B1, `(.L_x_85) ;  /* 0x000000b000017945 */ /* 0x000fe20003800000 */
[----:B------:R-:W-:Y:S02]  /*3c30*/  ISETP.LT.OR P0, PT, R25, 0x9, !P0 ;  /* 0x000000091900780c */ /* 0x000fe40004701670 */
[----:B------:R-:W-:-:S05]  /*3c40*/  F2FP.F16.E5M2.UNPACK_B R21, R21 ;  /* 0x00000015ff15723e */ /* 0x000fca00020004ff */
        /* <DEDUP_REMOVED lines=8> */
.L_x_86:
[----:B------:R-:W-:Y:S05]  /*3cd0*/  BSYNC B1 ;  /* 0x0000000000017941 */ /* 0x000fea0003800000 */
.L_x_85:
        /* <DEDUP_REMOVED lines=12> */
.L_x_88:
[----:B------:R-:W-:Y:S05]  /*3da0*/  BSYNC B1 ;  /* 0x0000000000017941 */ /* 0x000fea0003800000 */
.L_x_87:
        /* <DEDUP_REMOVED lines=13> */
.L_x_90:
[----:B------:R-:W-:Y:S05]  /*3e80*/  BSYNC B1 ;  /* 0x0000000000017941 */ /* 0x000fea0003800000 */
.L_x_89:
        /* <DEDUP_REMOVED lines=13> */
.L_x_92:
[----:B------:R-:W-:Y:S05]  /*3f60*/  BSYNC B1 ;  /* 0x0000000000017941 */ /* 0x000fea0003800000 */
.L_x_91:
[----:B-----5:R-:W-:Y:S01]  /*3f70*/  LOP3.LUT R15, R15, 0xff, RZ, 0xc0, !PT ;  /* 0x000000ff0f0f7812 */ /* 0x020fe200078ec0ff */
[----:B------:R-:W-:Y:S01]  /*3f80*/  BSSY B1, `(.L_x_93) ;  /* 0x000000b000017945 */ /* 0x000fe20003800000 */
[----:B------:R-:W-:Y:S02]  /*3f90*/  ISETP.LT.OR P0, PT, R25, 0x9, !P0 ;  /* 0x000000091900780c */ /* 0x000fe40004701670 */
[----:B------:R-:W-:Y:S02]  /*3fa0*/  F2FP.F16.E5M2.UNPACK_B R15, R15 ;  /* 0x0000000fff0f723e */ /* 0x000fe400020004ff */
[----:B0-2---:R-:W-:-:S03]  /*3fb0*/  PRMT R12, RZ, 0x7610, R12 ;  /* 0x00007610ff0c7816 */ /* 0x005fc6000000000c */
[----:B------:R-:W-:-:S05]  /*3fc0*/  HADD2.F32 R15, -RZ, R15.H0_H0 ;  /* 0x2000000fff0f7230 */ /* 0x000fca0000004100 */
[----:B------:R-:W-:-:S04]  /*3fd0*/  FMUL R15, R15, R10 ;  /* 0x0000000a0f0f7220 */ /* 0x000fc80000400000 */
[----:B------:R-:W-:-:S05]  /*3fe0*/  FFMA R15, R18, R3, R15 ;  /* 0x00000003120f7223 */ /* 0x000fca000000000f */
[----:B------:R-:W-:-:S05]  /*3ff0*/  F2FP.SATFINITE.E5M2.F32.PACK_AB_MERGE_C R15, RZ, R15, RZ ;  /* 0x0000000fff0f723e */ /* 0x000fca00048060ff */
[----:B------:R0:W-:Y:S01]  /*4000*/  @!P3 STG.E.U8 desc[UR18][R8.64+0x39], R15 ;  /* 0x0000390f0800b986 */ /* 0x0001e2000c101112 */
[----:B------:R-:W-:Y:S05]  /*4010*/  @P0 BRA `(.L_x_94) ;  /* 0x0000000000040947 */ /* 0x000fea0003800000 */
[----:B------:R2:W5:Y:S02]  /*4020*/  LDG.E.U8 R12, desc[UR18][R16.64+0x38] ;  /* 0x00003812100c7981 */ /* 0x000564000c1e1100 */
.L_x_94:
[----:B------:R-:W-:Y:S05]  /*4030*/  BSYNC B1 ;  /* 0x0000000000017941 */ /* 0x000fea0003800000 */
.L_x_93:
[----:B-----5:R-:W-:Y:S01]  /*4040*/  LOP3.LUT R12, R12, 0xff, RZ, 0xc0, !PT ;  /* 0x000000ff0c0c7812 */ /* 0x020fe200078ec0ff */
[----:B------:R-:W-:Y:S01]  /*4050*/  BSSY B1, `(.L_x_95) ;  /* 0x000000b000017945 */ /* 0x000fe20003800000 */
[----:B------:R-:W-:Y:S02]  /*4060*/  ISETP.LT.OR P1, PT, R25, 0x9, !P1 ;  /* 0x000000091900780c */ /* 0x000fe40004f21670 */
[----:B------:R-:W-:-:S05]  /*4070*/  F2FP.F16.E5M2.UNPACK_B R12, R12 ;  /* 0x0000000cff0c723e */ /* 0x000fca00020004ff */
[----:B01----:R-:W-:-:S05]  /*4080*/  HADD2.F32 R9, -RZ, R12.H0_H0 ;  /* 0x2000000cff097230 */ /* 0x003fca0000004100 */
[----:B------:R-:W-:-:S04]  /*4090*/  FMUL R8, R9, R10 ;  /* 0x0000000a09087220 */ /* 0x000fc80000400000 */
[----:B------:R-:W-:-:S05]  /*40a0*/  FFMA R8, R11, R3, R8 ;  /* 0x000000030b087223 */ /* 0x000fca0000000008 */
[----:B------:R-:W-:Y:S02]  /*40b0*/  F2FP.SATFINITE.E5M2.F32.PACK_AB_MERGE_C R9, RZ, R8, RZ ;  /* 0x00000008ff09723e */ /* 0x000fe400048060ff */
[----:B------:R-:W-:-:S03]  /*40c0*/  PRMT R8, RZ, 0x7610, R8 ;  /* 0x00007610ff087816 */ /* 0x000fc60000000008 */
[----:B------:R0:W-:Y:S01]  /*40d0*/  @!P0 STG.E.U8 desc[UR18][R6.64+0x38], R9 ;  /* 0x0000380906008986 */ /* 0x0001e2000c101112 */
[----:B------:R-:W-:Y:S05]  /*40e0*/  @P1 BRA `(.L_x_96) ;  /* 0x0000000000041947 */ /* 0x000fea0003800000 */
[----:B------:R1:W5:Y:S02]  /*40f0*/  LDG.E.U8 R8, desc[UR18][R16.64+0x39] ;  /* 0x0000391210087981 */ /* 0x000364000c1e1100 */
.L_x_96:
[----:B------:R-:W-:Y:S05]  /*4100*/  BSYNC B1 ;  /* 0x0000000000017941 */ /* 0x000fea0003800000 */
.L_x_95:
[----:B------:R-:W-:Y:S05]  /*4110*/  @P1 BRA `(.L_x_97) ;  /* 0x0000000800601947 */ /* 0x000fea0003800000 */
[----:B-----5:R-:W-:-:S04]  /*4120*/  LOP3.LUT R8, R8, 0xff, RZ, 0xc0, !PT ;  /* 0x000000ff08087812 */ /* 0x020fc800078ec0ff */
[----:B------:R-:W-:-:S05]  /*4130*/  F2FP.F16.E5M2.UNPACK_B R8, R8 ;  /* 0x00000008ff08723e */ /* 0x000fca00020004ff */
[----:B0-----:R-:W-:-:S05]  /*4140*/  HADD2.F32 R9, -RZ, R8.H0_H0 ;  /* 0x20000008ff097230 */ /* 0x001fca0000004100 */
[----:B------:R-:W-:-:S04]  /*4150*/  FMUL R9, R9, R10 ;  /* 0x0000000a09097220 */ /* 0x000fc80000400000 */
[----:B------:R-:W-:-:S05]  /*4160*/  FFMA R9, R14, R3, R9 ;  /* 0x000000030e097223 */ /* 0x000fca0000000009 */
[----:B------:R-:W-:-:S05]  /*4170*/  F2FP.SATFINITE.E5M2.F32.PACK_AB_MERGE_C R9, RZ, R9, RZ ;  /* 0x00000009ff09723e */ /* 0x000fca00048060ff */
[----:B------:R0:W-:Y:S01]  /*4180*/  STG.E.U8 desc[UR18][R6.64+0x39], R9 ;  /* 0x0000390906007986 */ /* 0x0001e2000c101112 */
[----:B------:R-:W-:Y:S05]  /*4190*/  BRA `(.L_x_97) ;  /* 0x0000000800407947 */ /* 0x000fea0003800000 */
.L_x_32:
[C---:B------:R-:W-:Y:S01]  /*41a0*/  ISETP.GE.AND P3, PT, R26.reuse, 0x1, PT ;  /* 0x000000011a00780c */ /* 0x040fe20003f66270 */
[-C--:B--2---:R-:W-:Y:S01]  /*41b0*/  FMUL R79, R79, R3.reuse ;  /* 0x000000034f4f7220 */ /* 0x084fe20000400000 */
[----:B------:R-:W-:Y:S01]  /*41c0*/  ISETP.GE.AND P0, PT, R26, 0x2, PT ;  /* 0x000000021a00780c */ /* 0x000fe20003f06270 */
[-C--:B------:R-:W-:Y:S01]  /*41d0*/  FMUL R78, R78, R3.reuse ;  /* 0x000000034e4e7220 */ /* 0x080fe20000400000 */
[----:B------:R-:W-:Y:S01]  /*41e0*/  ISETP.LT.OR P1, PT, R25, 0x1, !P3 ;  /* 0x000000011900780c */ /* 0x000fe20005f21670 */
[-C--:B------:R-:W-:Y:S01]  /*41f0*/  FMUL R77, R77, R3.reuse ;  /* 0x000000034d4d7220 */ /* 0x080fe20000400000 */
[C---:B------:R-:W-:Y:S01]  /*4200*/  ISETP.LT.OR P2, PT, R25.reuse, 0x1, !P0 ;  /* 0x000000011900780c */ /* 0x040fe20004741670 */
[-C--:B------:R-:W-:Y:S01]  /*4210*/  FMUL R76, R76, R3.reuse ;  /* 0x000000034c4c7220 */ /* 0x080fe20000400000 */
[----:B------:R-:W-:Y:S01]  /*4220*/  ISETP.LT.OR P3, PT, R25, 0x9, !P3 ;  /* 0x000000091900780c */ /* 0x000fe20005f61670 */
[----:B------:R-:W-:Y:S01]  /*4230*/  FMUL R75, R75, R3 ;  /* 0x000000034b4b7220 */ /* 0x000fe20000400000 */
[----:B------:R-:W-:Y:S01]  /*4240*/  F2FP.SATFINITE.E5M2.F32.PACK_AB_MERGE_C R79, RZ, R79, RZ ;  /* 0x0000004fff4f723e */ /* 0x000fe200048060ff */
[-C--:B------:R-:W-:Y:S01]  /*4250*/  FMUL R74, R74, R3.reuse ;  /* 0x000000034a4a7220 */ /* 0x080fe20000400000 */
[----:B------:R-:W-:Y:S01]  /*4260*/  F2FP.SATFINITE.E5M2.F32.PACK_AB_MERGE_C R13, RZ, R78, RZ ;  /* 0x0000004eff0d723e */ /* 0x000fe200048060ff */
[----:B------:R-:W-:Y:S01]  /*4270*/  FMUL R73, R73, R3 ;  /* 0x0000000349497220 */ /* 0x000fe20000400000 */
[----:B------:R-:W-:Y:S01]  /*4280*/  F2FP.SATFINITE.E5M2.F32.PACK_AB_MERGE_C R77, RZ, R77, RZ ;  /* 0x0000004dff4d723e */ /* 0x000fe200048060ff */
[-C--:B------:R-:W-:Y:S01]  /*4290*/  FMUL R72, R72, R3.reuse ;  /* 0x0000000348487220 */ /* 0x080fe20000400000 */
[----:B------:R-:W-:Y:S01]  /*42a0*/  ISETP.LT.OR P0, PT, R25, 0x9, !P0 ;  /* 0x000000091900780c */ /* 0x000fe20004701670 */
[----:B------:R-:W-:Y:S01]  /*42b0*/  @!P1 STG.E.U8 desc[UR18][R8.64], R79 ;  /* 0x0000004f08009986 */ /* 0x000fe2000c101112 */
[C---:B------:R-:W-:Y:S01]  /*42c0*/  ISETP.GE.AND P1, PT, R26.reuse, 0x9, PT ;  /* 0x000000091a00780c */ /* 0x040fe20003f26270 */
[----:B------:R-:W-:Y:S01]  /*42d0*/  FMUL R71, R71, R3 ;  /* 0x0000000347477220 */ /* 0x000fe20000400000 */
[----:B------:R-:W-:Y:S01]  /*42e0*/  F2FP.SATFINITE.E5M2.F32.PACK_AB_MERGE_C R75, RZ, R75, RZ ;  /* 0x0000004bff4b723e */ /* 0x000fe200048060ff */
[----:B------:R0:W-:Y:S01]  /*42f0*/  @!P2 STG.E.U8 desc[UR18][R8.64+0x1], R13 ;  /* 0x0000010d0800a986 */ /* 0x0001e2000c101112 */
[----:B------:R-:W-:Y:S01]  /*4300*/  ISETP.GE.AND P2, PT, R26, 0xa, PT ;  /* 0x0000000a1a00780c */ /* 0x000fe20003f46270 */
[-C--:B------:R-:W-:Y:S01]  /*4310*/  FMUL R70, R70, R3.reuse ;  /* 0x0000000346467220 */ /* 0x080fe20000400000 */
[----:B------:R-:W-:Y:S01]  /*4320*/  F2FP.SATFINITE.E5M2.F32.PACK_AB_MERGE_C R17, RZ, R74, RZ ;  /* 0x0000004aff11723e */ /* 0x000fe200048060ff */
[----:B------:R-:W-:Y:S01]  /*4330*/  @!P3 STG.E.U8 desc[UR18][R6.64], R77 ;  /* 0x0000004d0600b986 */ /* 0x000fe2000c101112 */
[C---:B------:R-:W-:Y:S01]  /*4340*/  ISETP.LT.OR P3, PT, R25.reuse, 0x1, !P1 ;  /* 0x000000011900780c */ /* 0x040fe20004f61670 */
[-C--:B------:R-:W-:Y:S01]  /*4350*/  FMUL R68, R68, R3.reuse ;  /* 0x0000000344447220 */ /* 0x080fe20000400000 */
[----:B------:R-:W-:Y:S01]  /*4360*/  ISETP.LT.OR P5, PT, R25, 0x1, !P2 ;  /* 0x000000011900780c */ /* 0x000fe200057a1670 */
[-C--:B------:R-:W-:Y:S01]  /*4370*/  FMUL R67, R67, R3.reuse ;  /* 0x0000000343437220 */ /* 0x080fe20000400000 */
[----:B------:R-:W-:Y:S01]  /*4380*/  ISETP.LT.OR P1, PT, R25, 0x9, !P1 ;  /* 0x000000091900780c */ /* 0x000fe20004f21670 */
[----:B------:R-:W-:Y:S01]  /*4390*/  FMUL R65, R65, R3 ;  /* 0x0000000341417220 */ /* 0x000fe20000400000 */
[----:B------:R-:W-:Y:S01]  /*43a0*/  F2FP.SATFINITE.E5M2.F32.PACK_AB_MERGE_C R73, RZ, R73, RZ ;  /* 0x00000049ff49723e */ /* 0x000fe200048060ff */
[-C--:B------:R-:W-:Y:S01]  /*43b0*/  FMUL R66, R66, R3.reuse ;  /* 0x0000000342427220 */ /* 0x080fe20000400000 */
[----:B0-----:R-:W-:Y:S01]  /*43c0*/  F2FP.SATFINITE.E5M2.F32.PACK_AB_MERGE_C R13, RZ, R76, RZ ;  /* 0x0000004cff0d723e */ /* 0x001fe200048060ff */
[-C--:B------:R-:W-:Y:S01]  /*43d0*/  FMUL R64, R64, R3.reuse ;  /* 0x0000000340407220 */ /* 0x080fe20000400000 */
[----:B------:R-:W-:Y:S01]  /*43e0*/  ISETP.LT.OR P2, PT, R25, 0x9, !P2 ;  /* 0x000000091900780c */ /* 0x000fe20005741670 */
[-C--:B------:R-:W-:Y:S01]  /*43f0*/  FMUL R63, R63, R3.reuse ;  /* 0x000000033f3f7220 */ /* 0x080fe20000400000 */
[----:B------:R-:W-:Y:S01]  /*4400*/  F2FP.SATFINITE.E5M2.F32.PACK_AB_MERGE_C R27, RZ, R72, RZ ;  /* 0x00000048ff1b723e */ /* 0x000fe200048060ff */
[----:B------:R0:W-:Y:S01]  /*4410*/  @!P0 STG.E.U8 desc[UR18][R6.64+0x1], R13 ;  /* 0x0000010d06008986 */ /* 0x0001e2000c101112 */
[C---:B------:R-:W-:Y:S01]  /*4420*/  ISETP.GE.AND P0, PT, R26.reuse, 0x11, PT ;  /* 0x000000111a00780c */ /* 0x040fe20003f06270 */
[----:B------:R-:W-:Y:S01]  /*4430*/  FMUL R61, R61, R3 ;  /* 0x000000033d3d7220 */ /* 0x000fe20000400000 */
[----:B------:R-:W-:Y:S01]  /*4440*/  F2FP.SATFINITE.E5M2.F32.PACK_AB_MERGE_C R71, RZ, R71, RZ ;  /* 0x00000047ff47723e */ /* 0x000fe200048060ff */
[----:B------:R-:W-:Y:S01]  /*4450*/  @!P3 STG.E.U8 desc[UR18][R8.64+0x8], R75 ;  /* 0x0000084b0800b986 */ /* 0x000fe2000c101112 */
[----:B------:R-:W-:Y:S01]  /*4460*/  ISETP.GE.AND P3, PT, R26, 0x12, PT ;  /* 0x000000121a00780c */ /* 0x000fe20003f66270 */
[----:B------:R-:W-:Y:S01]  /*4470*/  FMUL R62, R62, R3 ;  /* 0x000000033e3e7220 */ /* 0x000fe20000400000 */
[----:B------:R-:W-:Y:S01]  /*4480*/  F2FP.SATFINITE.E5M2.F32.PACK_AB_MERGE_C R67, RZ, R67, RZ ;  /* 0x00000043ff43723e */ /* 0x000fe200048060ff */
[----:B------:R1:W-:Y:S01]  /*4490*/  @!P5 STG.E.U8 desc[UR18][R8.64+0x9], R17 ;  /* 0x000009110800d986 */ /* 0x0003e2000c101112 */
[----:B------:R-:W-:Y:S01]  /*44a0*/  ISETP.LT.OR P5, PT, R25, 0x1, !P3 ;  /* 0x000000011900780c */ /* 0x000fe20005fa1670 */
[-C--:B------:R-:W-:Y:S01]  /*44b0*/  FMUL R59, R59, R3.reuse ;  /* 0x000000033b3b7220 */ /* 0x080fe20000400000 */
[C---:B------:R-:W-:Y:S01]  /*44c0*/  ISETP.LT.OR P3, PT, R25.reuse, 0x9, !P3 ;  /* 0x000000091900780c */ /* 0x040fe20005f61670 */
[----:B------:R-:W-:Y:S01]  /*44d0*/  @!P1 STG.E.U8 desc[UR18][R6.64+0x8], R73 ;  /* 0x0000084906009986 */ /* 0x000fe2000c101112 */
[----:B------:R-:W-:Y:S01]  /*44e0*/  ISETP.LT.OR P1, PT, R25, 0x1, !P0 ;  /* 0x000000011900780c */ /* 0x000fe20004721670 */
[-C--:B------:R-:W-:Y:S01]  /*44f0*/  FMUL R60, R60, R3.reuse ;  /* 0x000000033c3c7220 */ /* 0x080fe20000400000 */
[----:B0-----:R-:W-:Y:S01]  /*4500*/  F2FP.SATFINITE.E5M2.F32.PACK_AB_MERGE_C R13, RZ, R70, RZ ;  /* 0x00000046ff0d723e */ /* 0x001fe200048060ff */
[----:B------:R-:W-:Y:S01]  /*4510*/  @!P2 STG.E.U8 desc[UR18][R6.64+0x9], R27 ;  /* 0x0000091b0600a986 */ /* 0x000fe2000c101112 */
[----:B------:R-:W-:Y:S01]  /*4520*/  ISETP.GE.AND P2, PT, R26, 0x19, PT ;  /* 0x000000191a00780c */ /* 0x000fe20003f46270 */
[-C--:B------:R-:W-:Y:S01]  /*4530*/  FMUL R57, R57, R3.reuse ;  /* 0x0000000339397220 */ /* 0x080fe20000400000 */
[C---:B------:R-:W-:Y:S01]  /*4540*/  ISETP.LT.OR P0, PT, R25.reuse, 0x9, !P0 ;  /* 0x000000091900780c */ /* 0x040fe20004701670 */
[-C--:B------:R-:W-:Y:S01]  /*4550*/  FMUL R58, R58, R3.reuse ;  /* 0x000000033a3a7220 */ /* 0x080fe20000400000 */
[----:B------:R-:W-:Y:S01]  /*4560*/  ISETP.LT.OR P6, PT, R25, 0x1, !P2 ;  /* 0x000000011900780c */ /* 0x000fe200057c1670 */
[----:B------:R0:W-:Y:S01]  /*4570*/  @!P5 STG.E.U8 desc[UR18][R8.64+0x11], R13 ;  /* 0x0000110d0800d986 */ /* 0x0001e2000c101112 */
[----:B-1----:R-:W-:Y:S01]  /*4580*/  F2FP.SATFINITE.E5M2.F32.PACK_AB_MERGE_C R17, RZ, R68, RZ ;  /* 0x00000044ff11723e */ /* 0x002fe200048060ff */
[----:B------:R-:W-:Y:S01]  /*4590*/  FMUL R56, R56, R3 ;  /* 0x0000000338387220 */ /* 0x000fe20000400000 */
[----:B------:R-:W-:Y:S01]  /*45a0*/  F2FP.SATFINITE.E5M2.F32.PACK_AB_MERGE_C R65, RZ, R65, RZ ;  /* 0x00000041ff41723e */ /* 0x000fe200048060ff */
[----:B------:R-:W-:Y:S01]  /*45b0*/  @!P1 STG.E.U8 desc[UR18][R8.64+0x10], R71 ;  /* 0x0000104708009986 */ /* 0x000fe2000c101112 */
[----:B------:R-:W-:Y:S01]  /*45c0*/  ISETP.GE.AND P1, PT, R26, 0x1a, PT ;  /* 0x0000001a1a00780c */ /* 0x000fe20003f26270 */
[-C--:B------:R-:W-:Y:S01]  /*45d0*/  FMUL R23, R23, R3.reuse ;  /* 0x0000000317177220 */ /* 0x080fe20000400000 */
[C---:B------:R-:W-:Y:S01]  /*45e0*/  ISETP.LT.OR P2, PT, R25.reuse, 0x9, !P2 ;  /* 0x000000091900780c */ /* 0x040fe20005741670 */
[----:B------:R1:W-:Y:S01]  /*45f0*/  @!P3 STG.E.U8 desc[UR18][R6.64+0x11], R17 ;  /* 0x000011110600b986 */ /* 0x0003e2000c101112 */
[----:B------:R-:W-:Y:S01]  /*4600*/  ISETP.LT.OR P5, PT, R25, 0x1, !P1 ;  /* 0x000000011900780c */ /* 0x000fe20004fa1670 */
[-C--:B------:R-:W-:Y:S01]  /*4610*/  FMUL R21, R21, R3.reuse ;  /* 0x0000000315157220 */ /* 0x080fe20000400000 */
[----:B------:R-:W-:Y:S01]  /*4620*/  ISETP.LT.OR P3, PT, R25, 0x9, !P1 ;  /* 0x000000091900780c */ /* 0x000fe20004f61670 */
[----:B------:R-:W-:Y:S01]  /*4630*/  @!P0 STG.E.U8 desc[UR18][R6.64+0x10], R67 ;  /* 0x0000104306008986 */ /* 0x000fe2000c101112 */
[----:B0-----:R-:W-:Y:S01]  /*4640*/  F2FP.SATFINITE.E5M2.F32.PACK_AB_MERGE_C R13, RZ, R66, RZ ;  /* 0x00000042ff0d723e */ /* 0x001fe200048060ff */
[-C--:B------:R-:W-:Y:S01]  /*4650*/  FMUL R22, R22, R3.reuse ;  /* 0x0000000316167220 */ /* 0x080fe20000400000 */
[C---:B------:R-:W-:Y:S01]  /*4660*/  ISETP.GE.AND P0, PT, R26.reuse, 0x21, PT ;  /* 0x000000211a00780c */ /* 0x040fe20003f06270 */
[----:B------:R-:W-:Y:S01]  /*4670*/  @!P6 STG.E.U8 desc[UR18][R8.64+0x18], R65 ;  /* 0x000018410800e986 */ /* 0x000fe2000c101112 */
[----:B------:R-:W-:Y:S01]  /*4680*/  ISETP.GE.AND P1, PT, R26, 0x22, PT ;  /* 0x000000221a00780c */ /* 0x000fe20003f26270 */
[-C--:B------:R-:W-:Y:S01]  /*4690*/  FMUL R19, R19, R3.reuse ;  /* 0x0000000313137220 */ /* 0x080fe20000400000 */
[C---:B------:R-:W-:Y:S01]  /*46a0*/  ISETP.LT.OR P6, PT, R25.reuse, 0x1, !P0 ;  /* 0x000000011900780c */ /* 0x040fe200047c1670 */
[-C--:B------:R-:W-:Y:S01]  /*46b0*/  FMUL R20, R20, R3.reuse ;  /* 0x0000000314147220 */ /* 0x080fe20000400000 */
[----:B-1----:R-:W-:Y:S01]  /*46c0*/  F2FP.SATFINITE.E5M2.F32.PACK_AB_MERGE_C R17, RZ, R64, RZ ;  /* 0x00000040ff11723e */ /* 0x002fe200048060ff */
[----:B------:R0:W-:Y:S01]  /*46d0*/  @!P5 STG.E.U8 desc[UR18][R8.64+0x19], R13 ;  /* 0x0000190d0800d986 */ /* 0x0001e2000c101112 */
[----:B------:R-:W-:Y:S01]  /*46e0*/  ISETP.LT.OR P5, PT, R25, 0x1, !P1 ;  /* 0x000000011900780c */ /* 0x000fe20004fa1670 */
[----:B------:R-:W-:Y:S01]  /*46f0*/  FMUL R15, R15, R3 ;  /* 0x000000030f0f7220 */ /* 0x000fe20000400000 */
[----:B------:R-:W-:Y:S01]  /*4700*/  F2FP.SATFINITE.E5M2.F32.PACK_AB_MERGE_C R63, RZ, R63, RZ ;  /* 0x0000003fff3f723e */ /* 0x000fe200048060ff */
[----:B------:R1:W-:Y:S01]  /*4710*/  @!P3 STG.E.U8 desc[UR18][R6.64+0x19], R17 ;  /* 0x000019110600b986 */ /* 0x0003e2000c101112 */
[----:B------:R-:W-:Y:S01]  /*4720*/  F2FP.SATFINITE.E5M2.F32.PACK_AB_MERGE_C R61, RZ, R61, RZ ;  /* 0x0000003dff3d723e */ /* 0x000fe200048060ff */
[-C--:B------:R-:W-:Y:S01]  /*4730*/  FMUL R18, R18, R3.reuse ;  /* 0x0000000312127220 */ /* 0x080fe20000400000 */
[----:B------:R-:W-:Y:S01]  /*4740*/  F2FP.SATFINITE.E5M2.F32.PACK_AB_MERGE_C R27, RZ, R62, RZ ;  /* 0x0000003eff1b723e */ /* 0x000fe200048060ff */
[----:B------:R-:W-:Y:S01]  /*4750*/  @!P2 STG.E.U8 desc[UR18][R6.64+0x18], R63 ;  /* 0x0000183f0600a986 */ /* 0x000fe2000c101112 */
[----:B------:R-:W-:Y:S01]  /*4760*/  ISETP.LT.OR P3, PT, R25, 0x9, !P1 ;  /* 0x000000091900780c */ /* 0x000fe20004f61670 */
[-C--:B------:R-:W-:Y:S01]  /*4770*/  FMUL R11, R11, R3.reuse ;  /* 0x000000030b0b7220 */ /* 0x080fe20000400000 */
[----:B------:R-:W-:Y:S01]  /*4780*/  ISETP.GE.AND P2, PT, R26, 0x29, PT ;  /* 0x000000291a00780c */ /* 0x000fe20003f46270 */
[----:B------:R-:W-:Y:S01]  /*4790*/  @!P6 STG.E.U8 desc[UR18][R8.64+0x20], R61 ;  /* 0x0000203d0800e986 */ /* 0x000fe2000c101112 */
[C---:B------:R-:W-:Y:S01]  /*47a0*/  ISETP.LT.OR P0, PT, R25.reuse, 0x9, !P0 ;  /* 0x000000091900780c */ /* 0x040fe20004701670 */
[----:B------:R-:W-:Y:S01]  /*47b0*/  FMUL R14, R14, R3 ;  /* 0x000000030e0e7220 */ /* 0x000fe20000400000 */
[----:B------:R-:W-:Y:S01]  /*47c0*/  ISETP.GE.AND P1, PT, R26, 0x2a, PT ;  /* 0x0000002a1a00780c */ /* 0x000fe20003f26270 */
[----:B------:R-:W-:Y:S01]  /*47d0*/  @!P5 STG.E.U8 desc[UR18][R8.64+0x21], R27 ;  /* 0x0000211b0800d986 */ /* 0x000fe2000c101112 */
[----:B------:R-:W-:-:S02]  /*47e0*/  ISETP.LT.OR P6, PT, R25, 0x1, !P2 ;  /* 0x000000011900780c */ /* 0x000fc400057c1670 */
[C---:B------:R-:W-:Y:S02]  /*47f0*/  ISETP.LT.OR P5, PT, R25.reuse, 0x1, !P1 ;  /* 0x000000011900780c */ /* 0x040fe40004fa1670 */
[----:B------:R-:W-:Y:S02]  /*4800*/  F2FP.SATFINITE.E5M2.F32.PACK_AB_MERGE_C R59, RZ, R59, RZ ;  /* 0x0000003bff3b723e */ /* 0x000fe400048060ff */
[----:B0-----:R-:W-:Y:S02]  /*4810*/  F2FP.SATFINITE.E5M2.F32.PACK_AB_MERGE_C R13, RZ, R60, RZ ;  /* 0x0000003cff0d723e */ /* 0x001fe400048060ff */
[----:B------:R-:W-:Y:S01]  /*4820*/  F2FP.SATFINITE.E5M2.F32.PACK_AB_MERGE_C R57, RZ, R57, RZ ;  /* 0x00000039ff39723e */ /* 0x000fe200048060ff */
[----:B------:R-:W-:Y:S01]  /*4830*/  @!P0 STG.E.U8 desc[UR18][R6.64+0x20], R59 ;  /* 0x0000203b06008986 */ /* 0x000fe2000c101112 */
[----:B-1----:R-:W-:Y:S02]  /*4840*/  F2FP.SATFINITE.E5M2.F32.PACK_AB_MERGE_C R17, RZ, R58, RZ ;  /* 0x0000003aff11723e */ /* 0x002fe400048060ff */
[C---:B------:R-:W-:Y:S01]  /*4850*/  ISETP.LT.OR P1, PT, R25.reuse, 0x9, !P1 ;  /* 0x000000091900780c */ /* 0x040fe20004f21670 */
[----:B------:R0:W-:Y:S01]  /*4860*/  @!P3 STG.E.U8 desc[UR18][R6.64+0x21], R13 ;  /* 0x0000210d0600b986 */ /* 0x0001e2000c101112 */
[----:B------:R-:W-:-:S02]  /*4870*/  ISETP.LT.OR P2, PT, R25, 0x9, !P2 ;  /* 0x000000091900780c */ /* 0x000fc40005741670 */
[C---:B------:R-:W-:Y:S01]  /*4880*/  ISETP.GE.AND P3, PT, R26.reuse, 0x31, PT ;  /* 0x000000311a00780c */ /* 0x040fe20003f66270 */
[----:B------:R-:W-:Y:S01]  /*4890*/  @!P6 STG.E.U8 desc[UR18][R8.64+0x28], R57 ;  /* 0x000028390800e986 */ /* 0x000fe2000c101112 */
[----:B------:R-:W-:Y:S02]  /*48a0*/  ISETP.GE.AND P0, PT, R26, 0x32, PT ;  /* 0x000000321a00780c */ /* 0x000fe40003f06270 */
[----:B------:R-:W-:Y:S01]  /*48b0*/  F2FP.SATFINITE.E5M2.F32.PACK_AB_MERGE_C R23, RZ, R23, RZ ;  /* 0x00000017ff17723e */ /* 0x000fe200048060ff */
[----:B------:R1:W-:Y:S01]  /*48c0*/  @!P5 STG.E.U8 desc[UR18][R8.64+0x29], R17 ;  /* 0x000029110800d986 */ /* 0x0003e2000c101112 */
[C---:B------:R-:W-:Y:S02]  /*48d0*/  ISETP.LT.OR P5, PT, R25.reuse, 0x1, !P3 ;  /* 0x000000011900780c */ /* 0x040fe40005fa1670 */
[----:B------:R-:W-:Y:S02]  /*48e0*/  ISETP.LT.OR P6, PT, R25, 0x1, !P0 ;  /* 0x000000011900780c */ /* 0x000fe400047c1670 */
[----:B0-----:R-:W-:Y:S01]  /*48f0*/  F2FP.SATFINITE.E5M2.F32.PACK_AB_MERGE_C R13, RZ, R56, RZ ;  /* 0x00000038ff0d723e */ /* 0x001fe200048060ff */
[----:B------:R-:W-:Y:S01]  /*4900*/  @!P2 STG.E.U8 desc[UR18][R6.64+0x28], R23 ;  /* 0x000028170600a986 */ /* 0x000fe2000c101112 */
[----:B------:R-:W-:-:S02]  /*4910*/  F2FP.SATFINITE.E5M2.F32.PACK_AB_MERGE_C R21, RZ, R21, RZ ;  /* 0x00000015ff15723e */ /* 0x000fc400048060ff */
[C---:B------:R-:W-:Y:S01]  /*4920*/  ISETP.GE.AND P2, PT, R26.reuse, 0x3a, PT ;  /* 0x0000003a1a00780c */ /* 0x040fe20003f46270 */
[----:B------:R0:W-:Y:S01]  /*4930*/  @!P1 STG.E.U8 desc[UR18][R6.64+0x29], R13 ;  /* 0x0000290d06009986 */ /* 0x0001e2000c101112 */
[C---:B------:R-:W-:Y:S02]  /*4940*/  ISETP.LT.OR P1, PT, R25.reuse, 0x9, !P3 ;  /* 0x000000091900780c */ /* 0x040fe40005f21670 */
[----:B-1----:R-:W-:Y:S01]  /*4950*/  F2FP.SATFINITE.E5M2.F32.PACK_AB_MERGE_C R17, RZ, R22, RZ ;  /* 0x00000016ff11723e */ /* 0x002fe200048060ff */
[----:B------:R-:W-:Y:S01]  /*4960*/  @!P5 STG.E.U8 desc[UR18][R8.64+0x30], R21 ;  /* 0x000030150800d986 */ /* 0x000fe2000c101112 */
[----:B------:R-:W-:Y:S02]  /*4970*/  ISETP.GE.AND P3, PT, R26, 0x39, PT ;  /* 0x000000391a00780c */ /* 0x000fe40003f66270 */
[C---:B------:R-:W-:Y:S01]  /*4980*/  ISETP.LT.OR P0, PT, R25.reuse, 0x9, !P0 ;  /* 0x000000091900780c */ /* 0x040fe20004701670 */
[----:B------:R1:W-:Y:S01]  /*4990*/  @!P6 STG.E.U8 desc[UR18][R8.64+0x31], R17 ;  /* 0x000031110800e986 */ /* 0x0003e2000c101112 */
[----:B------:R-:W-:-:S02]  /*49a0*/  ISETP.LT.OR P5, PT, R25, 0x1, !P3 ;  /* 0x000000011900780c */ /* 0x000fc40005fa1670 */
[C---:B------:R-:W-:Y:S02]  /*49b0*/  ISETP.LT.OR P6, PT, R25.reuse, 0x1, !P2 ;  /* 0x000000011900780c */ /* 0x040fe400057c1670 */
[C---:B------:R-:W-:Y:S02]  /*49c0*/  ISETP.LT.OR P3, PT, R25.reuse, 0x9, !P3 ;  /* 0x000000091900780c */ /* 0x040fe40005f61670 */
[----:B------:R-:W-:Y:S02]  /*49d0*/  ISETP.LT.OR P2, PT, R25, 0x9, !P2 ;  /* 0x000000091900780c */ /* 0x000fe40005741670 */
[----:B------:R-:W-:Y:S02]  /*49e0*/  F2FP.SATFINITE.E5M2.F32.PACK_AB_MERGE_C R19, RZ, R19, RZ ;  /* 0x00000013ff13723e */ /* 0x000fe400048060ff */
[----:B0-----:R-:W-:Y:S02]  /*49f0*/  F2FP.SATFINITE.E5M2.F32.PACK_AB_MERGE_C R13, RZ, R20, RZ ;  /* 0x00000014ff0d723e */ /* 0x001fe400048060ff */
[----:B------:R-:W-:Y:S01]  /*4a00*/  F2FP.SATFINITE.E5M2.F32.PACK_AB_MERGE_C R15, RZ, R15, RZ ;  /* 0x0000000fff0f723e */ /* 0x000fe200048060ff */
[----:B------:R0:W-:Y:S01]  /*4a10*/  @!P1 STG.E.U8 desc[UR18][R6.64+0x30], R19 ;  /* 0x0000301306009986 */ /* 0x0001e2000c101112 */
[----:B-1----:R-:W-:-:S02]  /*4a20*/  F2FP.SATFINITE.E5M2.F32.PACK_AB_MERGE_C R17, RZ, R18, RZ ;  /* 0x00000012ff11723e */ /* 0x002fc400048060ff */
[----:B------:R-:W-:Y:S01]  /*4a30*/  F2FP.SATFINITE.E5M2.F32.PACK_AB_MERGE_C R11, RZ, R11, RZ ;  /* 0x0000000bff0b723e */ /* 0x000fe200048060ff */
[----:B------:R0:W-:Y:S01]  /*4a40*/  @!P0 STG.E.U8 desc[UR18][R6.64+0x31], R13 ;  /* 0x0000310d06008986 */ /* 0x0001e2000c101112 */
[----:B------:R-:W-:-:S03]  /*4a50*/  F2FP.SATFINITE.E5M2.F32.PACK_AB_MERGE_C R21, RZ, R14, RZ ;  /* 0x0000000eff15723e */ /* 0x000fc600048060ff */
[----:B------:R0:W-:Y:S04]  /*4a60*/  @!P5 STG.E.U8 desc[UR18][R8.64+0x38], R15 ;  /* 0x0000380f0800d986 */ /* 0x0001e8000c101112 */
[----:B------:R0:W-:Y:S04]  /*4a70*/  @!P6 STG.E.U8 desc[UR18][R8.64+0x39], R17 ;  /* 0x000039110800e986 */ /* 0x0001e8000c101112 */
[----:B------:R0:W-:Y:S04]  /*4a80*/  @!P3 STG.E.U8 desc[UR18][R6.64+0x38], R11 ;  /* 0x0000380b0600b986 */ /* 0x0001e8000c101112 */
[----:B------:R0:W-:Y:S02]  /*4a90*/  @!P2 STG.E.U8 desc[UR18][R6.64+0x39], R21 ;  /* 0x000039150600a986 */ /* 0x0001e4000c101112 */
.L_x_97:
[----:B------:R-:W-:Y:S05]  /*4aa0*/  BSYNC B0 ;  /* 0x0000000000007941 */ /* 0x000fea0003800000 */
.L_x_31:
[----:B------:R-:W-:Y:S01]  /*4ab0*/  ULDC UR6, c[0x0][0xc] ;  /* 0x0000030000067ab9 */ /* 0x000fe20000000800 */
[----:B------:R-:W-:Y:S01]  /*4ac0*/  ULDC UR7, c[0x0][0x10] ;  /* 0x0000040000077ab9 */ /* 0x000fe20000000800 */
[----:B0-----:R-:W0:Y:S01]  /*4ad0*/  LDC R9, c[0x0][0x14] ;  /* 0x00000500ff097b82 */ /* 0x001e220000000800 */
[----:B------:R-:W-:Y:S01]  /*4ae0*/  UIMAD.WIDE.U32 UR6, UR6, UR7, URZ ;  /* 0x00000007060672a5 */ /* 0x000fe2000f8e003f */
[----:B------:R-:W-:Y:S02]  /*4af0*/  IMAD.MOV.U32 R6, RZ, RZ, R0 ;  /* 0x000000ffff067224 */ /* 0x000fe400078e0000 */
[----:B------:R-:W-:Y:S02]  /*4b00*/  IMAD.MOV.U32 R7, RZ, RZ, R5 ;  /* 0x000000ffff077224 */ /* 0x000fe400078e0005 */
[----:B------:R-:W-:Y:S02]  /*4b10*/  IMAD.MOV.U32 R12, RZ, RZ, -0x1 ;  /* 0xffffffffff0c7424 */ /* 0x000fe400078e00ff */
[----:B------:R-:W-:-:S02]  /*4b20*/  IMAD.MOV.U32 R69, RZ, RZ, -0x1 ;  /* 0xffffffffff457424 */ /* 0x000fc400078e00ff */
[----:B0-----:R-:W-:-:S04]  /*4b30*/  IMAD.WIDE.U32 R6, R9, UR6, R6 ;  /* 0x0000000609067c25 */ /* 0x001fc8000f8e0006 */
[----:B------:R-:W-:Y:S01]  /*4b40*/  IMAD R5, R9, UR7, RZ ;  /* 0x0000000709057c24 */ /* 0x000fe2000f8e02ff */
[----:B------:R-:W-:Y:S01]  /*4b50*/  ULDC.64 UR6, c[0x0][0x650] ;  /* 0x0001940000067ab9 */ /* 0x000fe20000000a00 */
[----:B------:R-:W-:Y:S01]  /*4b60*/  IMAD.MOV.U32 R0, RZ, RZ, R6 ;  /* 0x000000ffff007224 */ /* 0x000fe200078e0006 */
[----:B------:R-:W-:Y:S01]  /*4b70*/  ISETP.GE.U32.AND P0, PT, R6, UR6, PT ;  /* 0x0000000606007c0c */ /* 0x000fe2000bf06070 */
[----:B------:R-:W-:Y:S01]  /*4b80*/  IMAD.IADD R5, R7, 0x1, R5 ;  /* 0x0000000107057824 */ /* 0x000fe200078e0205 */
[----:B------:R-:W-:-:S04]  /*4b90*/  PRMT R7, RZ, 0x7610, R7 ;  /* 0x00007610ff077816 */ /* 0x000fc80000000007 */
[----:B------:R-:W-:-:S13]  /*4ba0*/  ISETP.GE.U32.AND.EX P0, PT, R5, UR7, PT, P0 ;  /* 0x0000000705007c0c */ /* 0x000fda000bf06100 */
[----:B------:R-:W-:Y:S05]  /*4bb0*/  @P0 BRA `(.L_x_98) ;  /* 0x0000000400640947 */ /* 0x000fea0003800000 */
[----:B------:R-:W0:Y:S01]  /*4bc0*/  S2R R20, SR_CTAID.X ;  /* 0x0000000000147919 */ /* 0x000e220000002500 */
[----:B------:R-:W0:Y:S01]  /*4bd0*/  LDC.64 R14, c[0x0][0x628] ;  /* 0x00018a00ff0e7b82 */ /* 0x000e220000000a00 */
[----:B------:R-:W-:Y:S01]  /*4be0*/  ULDC UR6, c[0x0][0x150] ;  /* 0x0000540000067ab9 */ /* 0x000fe20000000800 */
[----:B------:R-:W-:Y:S01]  /*4bf0*/  IMAD.MOV.U32 R12, RZ, RZ, R0 ;  /* 0x000000ffff0c7224 */ /* 0x000fe200078e0000 */
[----:B------:R-:W0:Y:S01]  /*4c00*/  S2R R22, SR_CTAID.Y ;  /* 0x0000000000167919 */ /* 0x000e220000002600 */
[----:B------:R-:W-:-:S04]  /*4c10*/  IMAD.MOV.U32 R13, RZ, RZ, R5 ;  /* 0x000000ffff0d7224 */ /* 0x000fc800078e0005 */
[----:B------:R-:W0:Y:S08]  /*4c20*/  LDC R23, c[0x0][0x144] ;  /* 0x00005100ff177b82 */ /* 0x000e300000000800 */
[----:B-1234-:R-:W1:Y:S08]  /*4c30*/  LDC R16, c[0x0][0x630] ;  /* 0x00018c00ff107b82 */ /* 0x01ee700000000800 */
[----:B------:R-:W2:Y:S01]  /*4c40*/  LDC.64 R18, c[0x0][0x620] ;  /* 0x00018800ff127b82 */ /* 0x000ea20000000a00 */
[----:B0-----:R-:W-:-:S04]  /*4c50*/  ISETP.NE.U32.AND P0, PT, R14, RZ, PT ;  /* 0x000000ff0e00720c */ /* 0x001fc80003f05070 */
[----:B------:R-:W-:Y:S02]  /*4c60*/  ISETP.NE.AND.EX P0, PT, R15, RZ, PT, P0 ;  /* 0x000000ff0f00720c */ /* 0x000fe40003f05300 */
[----:B------:R-:W-:-:S05]  /*4c70*/  I2FP.F32.U32 R6, R20 ;  /* 0x0000001400067245 */ /* 0x000fca0000201000 */
[----:B------:R-:W-:-:S04]  /*4c80*/  FMUL R6, R6, UR6 ;  /* 0x0000000606067c20 */ /* 0x000fc80008400000 */
[----:B------:R0:W3:Y:S02]  /*4c90*/  F2I.U32.TRUNC.NTZ R21, R6 ;  /* 0x0000000600157305 */ /* 0x0000e4000020f000 */
[----:B-1----:R-:W-:Y:S05]  /*4ca0*/  @!P0 BRA `(.L_x_99) ;  /* 0x0000000000288947 */ /* 0x002fea0003800000 */
[----:B------:R-:W1:Y:S02]  /*4cb0*/  LDC R7, c[0x0][0x634] ;  /* 0x00018d00ff077b82 */ /* 0x000e640000000800 */
[----:B-1----:R-:W-:-:S05]  /*4cc0*/  IADD3 R11, P0, R0, R7, RZ ;  /* 0x00000007000b7210 */ /* 0x002fca0007f1e0ff */
[----:B------:R-:W-:-:S04]  /*4cd0*/  IMAD.X R17, RZ, RZ, R5, P0 ;  /* 0x000000ffff117224 */ /* 0x000fc800000e0605 */
[----:B0-----:R-:W-:-:S04]  /*4ce0*/  IMAD.WIDE.U32 R6, R17, R14, RZ ;  /* 0x0000000e11067225 */ /* 0x001fc800078e00ff */
[----:B-----5:R-:W-:-:S04]  /*4cf0*/  IMAD.WIDE.U32 R8, P0, R11, R15, R6 ;  /* 0x0000000f0b087225 */ /* 0x020fc80007800006 */
[----:B------:R-:W-:-:S04]  /*4d00*/  IMAD.WIDE.U32 R6, R11, R14, RZ ;  /* 0x0000000e0b067225 */ /* 0x000fc800078e00ff */
[----:B------:R-:W-:Y:S01]  /*4d10*/  IMAD.X R13, RZ, RZ, RZ, P0 ;  /* 0x000000ffff0d7224 */ /* 0x000fe200000e06ff */
[----:B------:R-:W-:Y:S01]  /*4d20*/  IADD3 RZ, P0, R7, R8, RZ ;  /* 0x0000000807ff7210 */ /* 0x000fe20007f1e0ff */
[----:B------:R-:W-:-:S04]  /*4d30*/  IMAD.MOV.U32 R12, RZ, RZ, R9 ;  /* 0x000000ffff0c7224 */ /* 0x000fc800078e0009 */
[----:B------:R-:W-:-:S08]  /*4d40*/  IMAD.WIDE.U32.X R12, R17, R15, R12, P0 ;  /* 0x0000000f110c7225 */ /* 0x000fd000000e040c */
.L_x_99:
[-CC-:B------:R-:W-:Y:S01]  /*4d50*/  SHF.R.U64 R69, R12, R16.reuse, R13.reuse ;  /* 0x000000100c457219 */ /* 0x180fe2000000120d */
[----:B------:R-:W1:Y:S01]  /*4d60*/  LDC.64 R28, c[0x0][0x640] ;  /* 0x00019000ff1c7b82 */ /* 0x000e620000000a00 */
[----:B0-----:R-:W-:Y:S01]  /*4d70*/  SHF.R.U32.HI R6, RZ, R16, R13 ;  /* 0x00000010ff067219 */ /* 0x001fe2000001160d */
[----:B---3--:R-:W-:Y:S01]  /*4d80*/  IMAD.MOV R21, RZ, RZ, -R21 ;  /* 0x000000ffff157224 */ /* 0x008fe200078e0a15 */
[----:B------:R-:W-:Y:S01]  /*4d90*/  IADD3 R9, P0, RZ, -R69, RZ ;  /* 0x80000045ff097210 */ /* 0x000fe20007f1e0ff */
[----:B------:R-:W-:Y:S01]  /*4da0*/  ULDC UR6, c[0x0][0x154] ;  /* 0x0000550000067ab9 */ /* 0x000fe20000000800 */
[----:B------:R-:W-:Y:S02]  /*4db0*/  IMAD.MOV.U32 R11, RZ, RZ, 0x1 ;  /* 0x00000001ff0b7424 */ /* 0x000fe400078e00ff */
[----:B------:R-:W-:Y:S01]  /*4dc0*/  IMAD R21, R23, R21, R20 ;  /* 0x0000001517157224 */ /* 0x000fe200078e0214 */
[----:B------:R-:W0:Y:S01]  /*4dd0*/  LDC R12, c[0x0][0x618] ;  /* 0x00018600ff0c7b82 */ /* 0x000e220000000800 */
[----:B------:R-:W-:-:S02]  /*4de0*/  IMAD.X R7, RZ, RZ, ~R6, P0 ;  /* 0x000000ffff077224 */ /* 0x000fc400000e0e06 */
[----:B------:R-:W-:Y:S02]  /*4df0*/  IMAD.MOV.U32 R6, RZ, RZ, R0 ;  /* 0x000000ffff067224 */ /* 0x000fe400078e0000 */
[-C--:B--2--5:R-:W-:Y:S02]  /*4e00*/  IMAD R8, R7, R18.reuse, RZ ;  /* 0x0000001207087224 */ /* 0x0a4fe400078e02ff */
[----:B------:R-:W-:Y:S01]  /*4e10*/  IMAD.MOV.U32 R7, RZ, RZ, R5 ;  /* 0x000000ffff077224 */ /* 0x000fe200078e0005 */
[----:B------:R-:W2:Y:S01]  /*4e20*/  LDC R24, c[0x0][0x608] ;  /* 0x00018200ff187b82 */ /* 0x000ea20000000800 */
[----:B------:R-:W-:-:S04]  /*4e30*/  IMAD.WIDE.U32 R6, R9, R18, R6 ;  /* 0x0000001209067225 */ /* 0x000fc800078e0006 */
[----:B------:R-:W-:-:S03]  /*4e40*/  IMAD R9, R9, R19, R8 ;  /* 0x0000001309097224 */ /* 0x000fc600078e0208 */
[----:B------:R-:W3:Y:S01]  /*4e50*/  LDC R26, c[0x0][0x658] ;  /* 0x00019600ff1a7b82 */ /* 0x000ee20000000800 */
[----:B------:R-:W-:Y:S01]  /*4e60*/  I2FP.F32.U32 R8, R22 ;  /* 0x0000001600087245 */ /* 0x000fe20000201000 */
[----:B------:R-:W-:Y:S01]  /*4e70*/  IMAD.IADD R7, R7, 0x1, R9 ;  /* 0x0000000107077824 */ /* 0x000fe200078e0209 */
[----:B-1----:R-:W-:Y:S01]  /*4e80*/  ISETP.NE.U32.AND P0, PT, R28, RZ, PT ;  /* 0x000000ff1c00720c */ /* 0x002fe20003f05070 */
[----:B------:R-:W-:Y:S02]  /*4e90*/  IMAD.MOV.U32 R9, RZ, RZ, -0x1 ;  /* 0xffffffffff097424 */ /* 0x000fe400078e00ff */
[----:B------:R-:W-:Y:S02]  /*4ea0*/  FMUL R8, R8, UR6 ;  /* 0x0000000608087c20 */ /* 0x000fe40008400000 */
[----:B------:R-:W1:Y:S01]  /*4eb0*/  LDC R19, c[0x0][0x148] ;  /* 0x00005200ff137b82 */ /* 0x000e620000000800 */
[----:B0-----:R-:W-:Y:S01]  /*4ec0*/  SHF.R.U64 R16, R6, R12, R7 ;  /* 0x0000000c06107219 */ /* 0x001fe20000001207 */
[----:B------:R0:W4:Y:S01]  /*4ed0*/  F2I.U32.TRUNC.NTZ R17, R8 ;  /* 0x0000000800117305 */ /* 0x000122000020f000 */
[----:B------:R-:W-:-:S02]  /*4ee0*/  ISETP.NE.AND.EX P0, PT, R29, RZ, PT, P0 ;  /* 0x000000ff1d00720c */ /* 0x000fc40003f05300 */
[----:B------:R-:W-:-:S03]  /*4ef0*/  SHF.R.U32.HI R7, RZ, R12, R7 ;  /* 0x0000000cff077219 */ /* 0x000fc60000011607 */
[----:B------:R-:W0:Y:S01]  /*4f00*/  LDC R20, c[0x0][0x600] ;  /* 0x00018000ff147b82 */ /* 0x000e220000000800 */
[-CC-:B--2---:R-:W-:Y:S02]  /*4f10*/  SHF.R.U64 R14, R16, R24.reuse, R7.reuse ;  /* 0x00000018100e7219 */ /* 0x184fe40000001207 */
[----:B------:R-:W-:-:S05]  /*4f20*/  SHF.R.U32.HI R7, RZ, R24, R7 ;  /* 0x00000018ff077219 */ /* 0x000fca0000011607 */
[----:B------:R-:W2:Y:S01]  /*4f30*/  LDC R25, c[0x0][0x648] ;  /* 0x00019200ff197b82 */ /* 0x000ea20000000800 */
[-CC-:B---3--:R-:W-:Y:S02]  /*4f40*/  SHF.R.U64 R18, R14, R26.reuse, R7.reuse ;  /* 0x0000001a0e127219 */ /* 0x188fe40000001207 */
[-C--:B------:R-:W-:Y:S02]  /*4f50*/  SHF.L.U32 R9, R9, R26.reuse, RZ ;  /* 0x0000001a09097219 */ /* 0x080fe400000006ff */
[-C--:B------:R-:W-:Y:S01]  /*4f60*/  SHF.R.U32.HI R7, RZ, R26.reuse, R7 ;  /* 0x0000001aff077219 */ /* 0x080fe20000011607 */
[----:B------:R-:W-:Y:S01]  /*4f70*/  IMAD.MOV.U32 R6, RZ, RZ, R18 ;  /* 0x000000ffff067224 */ /* 0x000fe200078e0012 */
[----:B------:R-:W-:Y:S01]  /*4f80*/  SHF.L.U32 R24, R11, R26, RZ ;  /* 0x0000001a0b187219 */ /* 0x000fe200000006ff */
[----:B------:R-:W3:Y:S01]  /*4f90*/  LDC R27, c[0x0][0x638] ;  /* 0x00018e00ff1b7b82 */ /* 0x000ee20000000800 */
[----:B------:R-:W-:-:S07]  /*4fa0*/  LOP3.LUT R23, RZ, R9, RZ, 0x33, !PT ;  /* 0x00000009ff177212 */ /* 0x000fce00078e33ff */
[----:B------:R-:W0:Y:S01]  /*4fb0*/  LDC R30, c[0x0][0x610] ;  /* 0x00018400ff1e7b82 */ /* 0x000e220000000800 */
[----:B----4-:R-:W-:Y:S05]  /*4fc0*/  @!P0 BRA `(.L_x_100) ;  /* 0x0000000000288947 */ /* 0x010fea0003800000 */
[----:B------:R-:W4:Y:S02]  /*4fd0*/  LDC R11, c[0x0][0x64c] ;  /* 0x00019300ff0b7b82 */ /* 0x000f240000000800 */
[----:B----4-:R-:W-:-:S05]  /*4fe0*/  IADD3 R11, P0, R18, R11, RZ ;  /* 0x0000000b120b7210 */ /* 0x010fca0007f1e0ff */
[----:B------:R-:W-:-:S04]  /*4ff0*/  IMAD.X R15, RZ, RZ, R7, P0 ;  /* 0x000000ffff0f7224 */ /* 0x000fc800000e0607 */
[----:B------:R-:W-:-:S04]  /*5000*/  IMAD.WIDE.U32 R6, R15, R28, RZ ;  /* 0x0000001c0f067225 */ /* 0x000fc800078e00ff */
[----:B0-----:R-:W-:-:S04]  /*5010*/  IMAD.WIDE.U32 R8, P0, R11, R29, R6 ;  /* 0x0000001d0b087225 */ /* 0x001fc80007800006 */
[----:B------:R-:W-:-:S04]  /*5020*/  IMAD.WIDE.U32 R6, R11, R28, RZ ;  /* 0x0000001c0b067225 */ /* 0x000fc800078e00ff */
[----:B------:R-:W-:Y:S01]  /*5030*/  IMAD.X R13, RZ, RZ, RZ, P0 ;  /* 0x000000ffff0d7224 */ /* 0x000fe200000e06ff */
[----:B------:R-:W-:Y:S01]  /*5040*/  IADD3 RZ, P0, R7, R8, RZ ;  /* 0x0000000807ff7210 */ /* 0x000fe20007f1e0ff */
[----:B------:R-:W-:-:S04]  /*5050*/  IMAD.MOV.U32 R12, RZ, RZ, R9 ;  /* 0x000000ffff0c7224 */ /* 0x000fc800078e0009 */
[----:B------:R-:W-:-:S08]  /*5060*/  IMAD.WIDE.U32.X R6, R15, R29, R12, P0 ;  /* 0x0000001d0f067225 */ /* 0x000fd000000e040c */
.L_x_100:
[----:B--2---:R-:W-:Y:S01]  /*5070*/  SHF.R.U64 R6, R6, R25, R7 ;  /* 0x0000001906067219 */ /* 0x004fe20000001207 */
[----:B0-----:R-:W-:Y:S01]  /*5080*/  VIADD R11, R20, 0xffffffff ;  /* 0xffffffff140b7836 */ /* 0x001fe20000000000 */
[----:B------:R-:W-:Y:S01]  /*5090*/  LOP3.LUT R9, R14, R23, RZ, 0xc0, !PT ;  /* 0x000000170e097212 */ /* 0x000fe200078ec0ff */
[----:B------:R-:W-:Y:S02]  /*50a0*/  IMAD.MOV R17, RZ, RZ, -R17 ;  /* 0x000000ffff117224 */ /* 0x000fe400078e0a11 */
[----:B------:R-:W-:Y:S02]  /*50b0*/  IMAD.MOV R7, RZ, RZ, -R6 ;  /* 0x000000ffff077224 */ /* 0x000fe400078e0a06 */
[----:B------:R-:W-:Y:S01]  /*50c0*/  IMAD R24, R24, R6, R9 ;  /* 0x0000000618187224 */ /* 0x000fe200078e0209 */
[----:B------:R-:W-:Y:S01]  /*50d0*/  LOP3.LUT R9, R16, R11, RZ, 0xc0, !PT ;  /* 0x0000000b10097212 */ /* 0x000fe200078ec0ff */
[----:B-1----:R-:W-:Y:S02]  /*50e0*/  @P4 IMAD R21, R19, R17, R22 ;  /* 0x0000001113154224 */ /* 0x002fe400078e0216 */
[----:B---3--:R-:W-:-:S02]  /*50f0*/  IMAD R6, R7, R27, R18 ;  /* 0x0000001b07067224 */ /* 0x008fc400078e0212 */
[----:B------:R-:W-:Y:S02]  /*5100*/  IMAD R24, R24, R30, R21 ;  /* 0x0000001e18187224 */ /* 0x000fe400078e0215 */
[----:B------:R-:W-:Y:S02]  /*5110*/  IMAD R9, R6, R20, R9 ;  /* 0x0000001406097224 */ /* 0x000fe400078e0209 */
[----:B------:R-:W-:-:S03]  /*5120*/  IMAD.MOV.U32 R7, RZ, RZ, 0x1 ;  /* 0x00000001ff077424 */ /* 0x000fc600078e00ff */
[----:B------:R-:W-:Y:S02]  /*5130*/  SEL R12, R9, R24, !P4 ;  /* 0x00000018090c7207 */ /* 0x000fe40006000000 */
[----:B------:R-:W-:-:S07]  /*5140*/  SEL R24, R24, R9, !P4 ;  /* 0x0000000918187207 */ /* 0x000fce0006000000 */
.L_x_98:
[----:B------:R-:W-:Y:S01]  /*5150*/  LOP3.LUT P0, RZ, R7, 0xff, RZ, 0xc0, !PT ;  /* 0x000000ff07ff7812 */ /* 0x000fe2000780c0ff */
[----:B-1234-:R-:W-:-:S12]  /*5160*/  IMAD.MOV.U32 R16, RZ, RZ, R24 ;  /* 0x000000ffff107224 */ /* 0x01efd800078e0018 */
[----:B------:R-:W-:Y:S05]  /*5170*/  @P0 BRA `(.L_x_101) ;  /* 0xffffffbc00680947 */ /* 0x000fea000383ffff */
[----:B------:R-:W-:Y:S05]  /*5180*/  EXIT ;  /* 0x000000000000794d */ /* 0x000fea0003800000 */
.L_x_3:
[----:B0-----:R-:W-:Y:S01]  /*5190*/  ULDC.64 UR4, c[0x0][0x650] ;  /* 0x0001940000047ab9 */ /* 0x001fe20000000a00 */
        /* <DEDUP_REMOVED lines=25> */
.L_x_103:
[-CC-:B------:R-:W-:Y:S01]  /*5330*/  SHF.R.U64 R16, R14, R18.reuse, R15.reuse ;  /* 0x000000120e107219 */ /* 0x180fe2000000120f */
[----:B------:R-:W0:Y:S01]  /*5340*/  LDC R22, c[0x0][0x618] ;  /* 0x00018600ff167b82 */ /* 0x000e220000000800 */
[----:B------:R-:W-:Y:S01]  /*5350*/  SHF.R.U32.HI R7, RZ, R18, R15 ;  /* 0x00000012ff077219 */ /* 0x000fe2000001160f */
[----:B------:R-:W-:Y:S01]  /*5360*/  ULDC UR4, c[0x0][0x150] ;  /* 0x0000540000047ab9 */ /* 0x000fe20000000800 */
[----:B------:R-:W-:Y:S01]  /*5370*/  IADD3 R9, P0, RZ, -R16, RZ ;  /* 0x80000010ff097210 */ /* 0x000fe20007f1e0ff */
[----:B------:R-:W-:Y:S01]  /*5380*/  IMAD.MOV.U32 R10, RZ, RZ, R0 ;  /* 0x000000ffff0a7224 */ /* 0x000fe200078e0000 */
[----:B------:R-:W-:Y:S01]  /*5390*/  I2FP.F32.U32 R12, R6 ;  /* 0x00000006000c7245 */ /* 0x000fe20000201000 */
[----:B------:R-:W-:Y:S02]  /*53a0*/  IMAD.MOV.U32 R11, RZ, RZ, R5 ;  /* 0x000000ffff0b7224 */ /* 0x000fe400078e0005 */
[----:B------:R-:W1:Y:S01]  /*53b0*/  LDC.64 R24, c[0x0][0x640] ;  /* 0x00019000ff187b82 */ /* 0x000e620000000a00 */
[----:B------:R-:W-:-:S02]  /*53c0*/  IMAD.X R7, RZ, RZ, ~R7, P0 ;  /* 0x000000ffff077224 */ /* 0x000fc400000e0e07 */
[----:B------:R-:W-:Y:S01]  /*53d0*/  FMUL R13, R12, UR4 ;  /* 0x000000040c0d7c20 */ /* 0x000fe20008400000 */
[----:B------:R-:W-:Y:S01]  /*53e0*/  IMAD.WIDE.U32 R10, R9, R20, R10 ;  /* 0x00000014090a7225 */ /* 0x000fe200078e000a */
[----:B------:R-:W-:-:S03]  /*53f0*/  ULDC UR4, c[0x0][0x154] ;  /* 0x0000550000047ab9 */ /* 0x000fc60000000800 */
[----:B------:R-:W-:Y:S01]  /*5400*/  IMAD R12, R7, R20, RZ ;  /* 0x00000014070c7224 */ /* 0x000fe200078e02ff */
[----:B------:R-:W2:Y:S01]  /*5410*/  LDC R15, c[0x0][0x144] ;  /* 0x00005100ff0f7b82 */ /* 0x000ea20000000800 */
[----:B------:R-:W3:Y:S02]  /*5420*/  F2I.U32.TRUNC.NTZ R13, R13 ;  /* 0x0000000d000d7305 */ /* 0x000ee4000020f000 */
[----:B------:R-:W-:Y:S02]  /*5430*/  IMAD R7, R9, R21, R12 ;  /* 0x0000001509077224 */ /* 0x000fe400078e020c */
[----:B------:R-:W-:Y:S02]  /*5440*/  IMAD.MOV.U32 R12, RZ, RZ, 0x1 ;  /* 0x00000001ff0c7424 */ /* 0x000fe400078e00ff */
[----:B------:R-:W-:Y:S01]  /*5450*/  IMAD.IADD R7, R11, 0x1, R7 ;  /* 0x000000010b077824 */ /* 0x000fe200078e0207 */
[----:B------:R-:W4:Y:S04]  /*5460*/  LDC R18, c[0x0][0x608] ;  /* 0x00018200ff127b82 */ /* 0x000f280000000800 */
[----:B0-----:R-:W-:-:S02]  /*5470*/  SHF.R.U64 R14, R10, R22, R7 ;  /* 0x000000160a0e7219 */ /* 0x001fc40000001207 */
[----:B------:R-:W-:Y:S02]  /*5480*/  I2FP.F32.U32 R10, R8 ;  /* 0x00000008000a7245 */ /* 0x000fe40000201000 */
[----:B------:R-:W0:Y:S01]  /*5490*/  LDC R23, c[0x0][0x658] ;  /* 0x00019600ff177b82 */ /* 0x000e220000000800 */
[----:B-1----:R-:W-:Y:S01]  /*54a0*/  ISETP.NE.U32.AND P0, PT, R24, RZ, PT ;  /* 0x000000ff1800720c */ /* 0x002fe20003f05070 */
[----:B---3--:R-:W-:Y:S01]  /*54b0*/  IMAD.MOV R9, RZ, RZ, -R13 ;  /* 0x000000ffff097224 */ /* 0x008fe200078e0a0d */
[----:B------:R-:W-:Y:S01]  /*54c0*/  SHF.R.U32.HI R7, RZ, R22, R7 ;  /* 0x00000016ff077219 */ /* 0x000fe20000011607 */
[----:B------:R-:W-:Y:S01]  /*54d0*/  FMUL R10, R10, UR4 ;  /* 0x000000040a0a7c20 */ /* 0x000fe20008400000 */
[----:B------:R-:W-:-:S03]  /*54e0*/  ISETP.NE.AND.EX P0, PT, R25, RZ, PT, P0 ;  /* 0x000000ff1900720c */ /* 0x000fc60003f05300 */
[----:B------:R-:W1:Y:S01]  /*54f0*/  LDC R21, c[0x0][0x148] ;  /* 0x00005200ff157b82 */ /* 0x000e620000000800 */
[----:B--2---:R-:W-:Y:S01]  /*5500*/  IMAD R22, R15, R9, R6 ;  /* 0x000000090f167224 */ /* 0x004fe200078e0206 */
[----:B------:R2:W3:Y:S06]  /*5510*/  F2I.U32.TRUNC.NTZ R19, R10 ;  /* 0x0000000a00137305 */ /* 0x0004ec000020f000 */
[----:B------:R-:W1:Y:S01]  /*5520*/  LDC R20, c[0x0][0x600] ;  /* 0x00018000ff147b82 */ /* 0x000e620000000800 */
[-CC-:B----4-:R-:W-:Y:S02]  /*5530*/  SHF.R.U64 R17, R14, R18.reuse, R7.reuse ;  /* 0x000000120e117219 */ /* 0x190fe40000001207 */
[----:B------:R-:W-:Y:S01]  /*5540*/  SHF.R.U32.HI R6, RZ, R18, R7 ;  /* 0x00000012ff067219 */ /* 0x000fe20000011607 */
[----:B------:R-:W-:-:S04]  /*5550*/  IMAD.MOV.U32 R18, RZ, RZ, -0x1 ;  /* 0xffffffffff127424 */ /* 0x000fc800078e00ff */
[----:B------:R-:W4:Y:S01]  /*5560*/  LDC R26, c[0x0][0x648] ;  /* 0x00019200ff1a7b82 */ /* 0x000f220000000800 */
[-C--:B0-----:R-:W-:Y:S02]  /*5570*/  SHF.L.U32 R9, R18, R23.reuse, RZ ;  /* 0x0000001712097219 */ /* 0x081fe400000006ff */
[-CC-:B------:R-:W-:Y:S02]  /*5580*/  SHF.R.U64 R18, R17, R23.reuse, R6.reuse ;  /* 0x0000001711127219 */ /* 0x180fe40000001206 */
[-C--:B------:R-:W-:Y:S02]  /*5590*/  SHF.R.U32.HI R7, RZ, R23.reuse, R6 ;  /* 0x00000017ff077219 */ /* 0x080fe40000011606 */
[----:B------:R-:W-:Y:S01]  /*55a0*/  SHF.L.U32 R23, R12, R23, RZ ;  /* 0x000000170c177219 */ /* 0x000fe200000006ff */
[----:B------:R-:W0:Y:S01]  /*55b0*/  LDC R27, c[0x0][0x638] ;  /* 0x00018e00ff1b7b82 */ /* 0x000e220000000800 */
[----:B------:R-:W-:Y:S01]  /*55c0*/  LOP3.LUT R28, RZ, R9, RZ, 0x33, !PT ;  /* 0x00000009ff1c7212 */ /* 0x000fe200078e33ff */
[----:B------:R-:W-:-:S06]  /*55d0*/  IMAD.MOV.U32 R6, RZ, RZ, R18 ;  /* 0x000000ffff067224 */ /* 0x000fcc00078e0012 */
[----:B------:R-:W0:Y:S01]  /*55e0*/  LDC R29, c[0x0][0x610] ;  /* 0x00018400ff1d7b82 */ /* 0x000e220000000800 */
[----:B--23--:R-:W-:Y:S05]  /*55f0*/  @!P0 BRA `(.L_x_104) ;  /* 0x0000000000288947 */ /* 0x00cfea0003800000 */
[----:B------:R-:W2:Y:S02]  /*5600*/  LDC R9, c[0x0][0x64c] ;  /* 0x00019300ff097b82 */ /* 0x000ea40000000800 */
[----:B--2---:R-:W-:-:S05]  /*5610*/  IADD3 R9, P0, R18, R9, RZ ;  /* 0x0000000912097210 */ /* 0x004fca0007f1e0ff */
        /* <DEDUP_REMOVED lines=8> */
.L_x_104:
[----:B----4-:R-:W-:Y:S01]  /*56a0*/  SHF.R.U64 R7, R6, R26, R7 ;  /* 0x0000001a06077219 */ /* 0x010fe20000001207 */
[----:B-1----:R-:W-:Y:S01]  /*56b0*/  VIADD R11, R20, 0xffffffff ;  /* 0xffffffff140b7836 */ /* 0x002fe20000000000 */
[----:B------:R-:W-:Y:S01]  /*56c0*/  LOP3.LUT R6, R17, R28, RZ, 0xc0, !PT ;  /* 0x0000001c11067212 */ /* 0x000fe200078ec0ff */
[----:B------:R-:W-:Y:S02]  /*56d0*/  IMAD.MOV R19, RZ, RZ, -R19 ;  /* 0x000000ffff137224 */ /* 0x000fe400078e0a13 */
[----:B------:R-:W-:Y:S01]  /*56e0*/  IMAD.MOV R9, RZ, RZ, -R7 ;  /* 0x000000ffff097224 */ /* 0x000fe200078e0a07 */
[----:B------:R-:W-:Y:S01]  /*56f0*/  LOP3.LUT R11, R14, R11, RZ, 0xc0, !PT ;  /* 0x0000000b0e0b7212 */ /* 0x000fe200078ec0ff */
[----:B------:R-:W-:Y:S02]  /*5700*/  @P4 IMAD R22, R21, R19, R8 ;  /* 0x0000001315164224 */ /* 0x000fe400078e0208 */
[----:B------:R-:W-:Y:S02]  /*5710*/  IMAD R7, R23, R7, R6 ;  /* 0x0000000717077224 */ /* 0x000fe400078e0206 */
[----:B0-----:R-:W-:-:S02]  /*5720*/  IMAD R6, R9, R27, R18 ;  /* 0x0000001b09067224 */ /* 0x001fc400078e0212 */
[----:B------:R-:W-:Y:S02]  /*5730*/  IMAD R14, R7, R29, R22 ;  /* 0x0000001d070e7224 */ /* 0x000fe400078e0216 */
[----:B------:R-:W-:Y:S02]  /*5740*/  IMAD R7, R6, R20, R11 ;  /* 0x0000001406077224 */ /* 0x000fe400078e020b */
[----:B------:R-:W-:Y:S02]  /*5750*/  IMAD.MOV.U32 R10, RZ, RZ, 0x1 ;  /* 0x00000001ff0a7424 */ /* 0x000fe400078e00ff */
[----:B------:R-:W-:Y:S01]  /*5760*/  IMAD.MOV.U32 R9, RZ, RZ, R16 ;  /* 0x000000ffff097224 */ /* 0x000fe200078e0010 */
[----:B------:R-:W-:Y:S02]  /*5770*/  SEL R17, R7, R14, !P4 ;  /* 0x0000000e07117207 */ /* 0x000fe40006000000 */
[----:B------:R-:W-:-:S07]  /*5780*/  SEL R14, R14, R7, !P4 ;  /* 0x000000070e0e7207 */ /* 0x000fce0006000000 */
.L_x_102:
[----:B------:R-:W-:-:S08]  /*5790*/  NOP ;  /* 0x0000000000007918 */ /* 0x000fd00000000000 */
[----:B------:R-:W0:-:S00]  /*57a0*/  USETMAXREG.DEALLOC.CTAPOOL 0x28 ;  /* 0x00000028000079c8 */ /* 0x000e0000080e0500 */
[----:B0-----:R-:W-:-:S13]  /*57b0*/  ISETP.NE.AND P0, PT, R3, RZ, PT ;  /* 0x000000ff0300720c */ /* 0x001fda0003f05270 */
[----:B------:R-:W-:Y:S05]  /*57c0*/  @P0 EXIT ;  /* 0x000000000000094d */ /* 0x000fea0003800000 */
[----:B------:R-:W-:Y:S01]  /*57d0*/  LOP3.LUT P0, RZ, R10, 0xff, RZ, 0xc0, !PT ;  /* 0x000000ff0aff7812 */ /* 0x000fe2000780c0ff */
[----:B------:R-:W-:Y:S02]  /*57e0*/  IMAD.MOV.U32 R10, RZ, RZ, 0x1 ;  /* 0x00000001ff0a7424 */ /* 0x000fe400078e00ff */
[----:B------:R-:W-:-:S10]  /*57f0*/  IMAD.MOV.U32 R13, RZ, RZ, RZ ;  /* 0x000000ffff0d7224 */ /* 0x000fd400078e00ff */
[----:B------:R-:W-:Y:S05]  /*5800*/  @!P0 BRA `(.L_x_105) ;  /* 0x0000000c00388947 */ /* 0x000fea0003800000 */
[----:B------:R-:W0:Y:S01]  /*5810*/  LDC R3, c[0x0][0x28c] ;  /* 0x0000a300ff037b82 */ /* 0x000e220000000800 */
[----:B------:R-:W-:Y:S01]  /*5820*/  ULDC UR5, c[0x0][0x600] ;  /* 0x0001800000057ab9 */ /* 0x000fe20000000800 */
[----:B------:R-:W-:Y:S01]  /*5830*/  ULDC UR4, c[0x0][0xc] ;  /* 0x0000030000047ab9 */ /* 0x000fe20000000800 */
[----:B------:R-:W-:Y:S01]  /*5840*/  UIADD3 UR16, UR5, -0x1, URZ ;  /* 0xffffffff05107890 */ /* 0x000fe2000fffe03f */
[C---:B------:R-:W-:Y:S01]  /*5850*/  LOP3.LUT P2, RZ, R2.reuse, 0x7f, RZ, 0xc0, !PT ;  /* 0x0000007f02ff7812 */ /* 0x040fe2000784c0ff */
[----:B------:R-:W-:Y:S01]  /*5860*/  ULDC UR6, c[0x0][0x658] ;  /* 0x0001960000067ab9 */ /* 0x000fe20000000800 */
[----:B------:R-:W-:Y:S01]  /*5870*/  ULDC UR5, c[0x0][0x10] ;  /* 0x0000040000057ab9 */ /* 0x000fe20000000800 */
[----:B------:R-:W-:Y:S01]  /*5880*/  UMOV UR7, 0xffffffff ;  /* 0xffffffff00077882 */ /* 0x000fe20000000000 */
[----:B------:R-:W-:Y:S01]  /*5890*/  UMOV UR8, 0x1 ;  /* 0x0000000100087882 */ /* 0x000fe20000000000 */
[----:B------:R-:W-:Y:S01]  /*58a0*/  UIMAD.WIDE.U32 UR4, UR4, UR5, URZ ;  /* 0x00000005040472a5 */ /* 0x000fe2000f8e003f */
[----:B------:R-:W-:Y:S01]  /*58b0*/  LOP3.LUT P0, RZ, R2, 0x1f, RZ, 0xc0, !PT ;  /* 0x0000001f02ff7812 */ /* 0x000fe2000780c0ff */
[----:B------:R-:W-:Y:S01]  /*58c0*/  USHF.L.U32 UR7, UR7, UR6, URZ ;  /* 0x0000000607077299 */ /* 0x000fe2000800063f */
[----:B------:R-:W-:Y:S01]  /*58d0*/  BSSY B0, `(.L_x_105) ;  /* 0x00000c1000007945 */ /* 0x000fe20003800000 */
[----:B------:R-:W-:Y:S01]  /*58e0*/  USHF.L.U32 UR18, UR8, UR6, URZ ;  /* 0x0000000608127299 */ /* 0x000fe2000800063f */
[----:B------:R-:W-:Y:S01]  /*58f0*/  IMAD.MOV.U32 R15, RZ, RZ, 0x1 ;  /* 0x00000001ff0f7424 */ /* 0x000fe200078e00ff */
[----:B------:R-:W-:Y:S01]  /*5900*/  LOP3.LUT R16, R4, 0x2, RZ, 0xfc, !PT ;  /* 0x0000000204107812 */ /* 0x000fe200078efcff */
[----:B------:R-:W-:Y:S01]  /*5910*/  ULDC UR6, c[0x0][0x14] ;  /* 0x0000050000067ab9 */ /* 0x000fe20000000800 */
[----:B------:R-:W-:Y:S01]  /*5920*/  PLOP3.LUT P0, PT, P0, P2, PT, 0x8a, 0x0 ;  /* 0x000000000000781c */ /* 0x000fe20000705172 */
[----:B------:R-:W-:Y:S01]  /*5930*/  UIMAD.WIDE.U32 UR20, UR4, UR6, URZ ;  /* 0x00000006041472a5 */ /* 0x000fe2000f8e003f */
[----:B------:R-:W-:Y:S01]  /*5940*/  IMAD.MOV.U32 R10, RZ, RZ, 0x1 ;  /* 0x00000001ff0a7424 */ /* 0x000fe200078e00ff */
[----:B------:R-:W-:Y:S01]  /*5950*/  UIMAD UR13, UR5, UR6, URZ ;  /* 0x00000006050d72a4 */ /* 0x000fe2000f8e023f */
[----:B------:R-:W-:Y:S01]  /*5960*/  IMAD.MOV.U32 R13, RZ, RZ, RZ ;  /* 0x000000ffff0d7224 */ /* 0x000fe200078e00ff */
[----:B------:R-:W-:Y:S01]  /*5970*/  ULOP3.LUT UR17, URZ, UR7, URZ, 0x33, !UPT ;  /* 0x000000073f117292 */ /* 0x000fe2000f8e333f */
[----:B0-----:R-:W-:Y:S01]  /*5980*/  VIADD R3, R3, 0x1f ;  /* 0x0000001f03037836 */ /* 0x001fe20000000000 */
[----:B------:R-:W-:Y:S01]  /*5990*/  UIADD3 UR13, UR21, UR13, URZ ;  /* 0x0000000d150d7290 */ /* 0x000fe2000fffe03f */
[----:B------:R-:W-:-:S03]  /*59a0*/  ULDC.64 UR22, c[0x0][0x198] ;  /* 0x0000660000167ab9 */ /* 0x000fc60000000a00 */
[----:B------:R-:W-:-:S04]  /*59b0*/  SHF.R.S32.HI R6, RZ, 0x1f, R3 ;  /* 0x0000001fff067819 */ /* 0x000fc80000011403 */
[----:B------:R-:W-:-:S04]  /*59c0*/  LEA.HI R6, R6, R3, RZ, 0x5 ;  /* 0x0000000306067211 */ /* 0x000fc800078f28ff */
[----:B------:R-:W-:-:S05]  /*59d0*/  SHF.R.S32.HI R12, RZ, 0x5, R6 ;  /* 0x00000005ff0c7819 */ /* 0x000fca0000011406 */
[----:B------:R-:W-:-:S07]  /*59e0*/  VIADD R11, R12, 0x1 ;  /* 0x000000010c0b7836 */ /* 0x000fce0000000000 */
.L_x_117:
[----:B------:R-:W-:-:S03]  /*59f0*/  UMOV UR4, 0xffffffff ;  /* 0xffffffff00047882 */ /* 0x000fc60000000000 */
[----:B------:R-:W-:Y:S05]  /*5a00*/  BRA.DIV UR4, `(.L_x_106) ;  /* 0x0000000e04847947 */ /* 0x000fea000b800000 */
[----:B------:R-:W-:-:S13]  /*5a10*/  ELECT P1, URZ, PT ;  /* 0x00000000003f782f */ /* 0x000fda0003820000 */
.L_x_127:
[----:B------:R-:W0:Y:S01]  /*5a20*/  LDC R2, c[0x0][0x28c] ;  /* 0x0000a300ff027b82 */ /* 0x000e220000000800 */
[----:B------:R-:W-:Y:S01]  /*5a30*/  BSSY B1, `(.L_x_107) ;  /* 0x0000037000017945 */ /* 0x000fe20003800000 */
[----:B0-----:R-:W-:-:S13]  /*5a40*/  ISETP.LT.OR P1, PT, R2, 0x1, !P1 ;  /* 0x000000010200780c */ /* 0x001fda0004f21670 */
[----:B------:R-:W-:Y:S05]  /*5a50*/  @P1 BRA `(.L_x_108) ;  /* 0x0000000000d01947 */ /* 0x000fea0003800000 */
[----:B------:R-:W-:Y:S02]  /*5a60*/  IMAD.SHL.U32 R17, R17, 0x40, RZ ;  /* 0x0000004011117824 */ /* 0x000fe400078e00ff */
[----:B------:R-:W-:Y:S02]  /*5a70*/  IMAD.SHL.U32 R14, R14, 0x80, RZ ;  /* 0x000000800e0e7824 */ /* 0x000fe400078e00ff */
[----:B------:R-:W-:Y:S02]  /*5a80*/  IMAD.MOV.U32 R20, RZ, RZ, RZ ;  /* 0x000000ffff147224 */ /* 0x000fe400078e00ff */
[----:B------:R-:W-:Y:S02]  /*5a90*/  IMAD.MOV.U32 R2, RZ, RZ, R11 ;  /* 0x000000ffff027224 */ /* 0x000fe400078e000b */
[----:B------:R-:W-:Y:S02]  /*5aa0*/  IMAD.MOV.U32 R3, RZ, RZ, R10 ;  /* 0x000000ffff037224 */ /* 0x000fe400078e000a */
[----:B------:R-:W-:-:S07]  /*5ab0*/  IMAD.MOV.U32 R6, RZ, RZ, R13 ;  /* 0x000000ffff067224 */ /* 0x000fce00078e000d */
.L_x_112:
[----:B------:R-:W0:Y:S01]  /*5ac0*/  S2R R8, SR_CgaCtaId ;  /* 0x0000000000087919 */ /* 0x000e220000008800 */
[----:B------:R-:W-:-:S04]  /*5ad0*/  MOV R7, 0x400 ;  /* 0x0000040000077802 */ /* 0x000fc80000000f00 */
[----:B0-----:R-:W-:Y:S02]  /*5ae0*/  LEA R19, R8, R7, 0x18 ;  /* 0x0000000708137211 */ /* 0x001fe400078ec0ff */
[----:B------:R-:W-:Y:S01]  /*5af0*/  SHF.L.U32 R7, R3, 0x1f, RZ ;  /* 0x0000001f03077819 */ /* 0x000fe200000006ff */
[----:B------:R-:W0:Y:S02]  /*5b00*/  @!P2 LDC R8, c[0x0][0x500] ;  /* 0x00014000ff08ab82 */ /* 0x000e240000000800 */
[----:B------:R-:W-:-:S04]  /*5b10*/  IMAD R18, R6, 0x8, R19 ;  /* 0x0000000806127824 */ /* 0x000fc800078e0213 */
[----:B------:R-:W1:Y:S02]  /*5b20*/  SYNCS.PHASECHK.TRANS64.TRYWAIT P1, [R18+URZ+0x18], R7 ;  /* 0x00001807120075a7 */ /* 0x000e64000802017f */
[----:B-1----:R-:W-:Y:S05]  /*5b30*/  @!P1 BRA `(.L_x_109) ;  /* 0x0000000c00589947 */ /* 0x002fea0003800000 */
.L_x_128:
[----:B-1----:R-:W-:Y:S01]  /*5b40*/  PRMT R7, R16, 0x9910, RZ ;  /* 0x0000991010077816 */ /* 0x002fe200000000ff */
[----:B0-----:R0:W-:Y:S03]  /*5b50*/  @!P2 SYNCS.ARRIVE.TRANS64 RZ, [R18+URZ], R8 ;  /* 0x0000000812ffa9a7 */ /* 0x0011e6000800003f */
[----:B------:R-:W-:-:S13]  /*5b60*/  ISETP.NE.AND P1, PT, R7, 0x2, PT ;  /* 0x000000020700780c */ /* 0x000fda0003f25270 */
[----:B0-----:R-:W-:Y:S05]  /*5b70*/  @P1 BRA `(.L_x_110) ;  /* 0x0000000000041947 */ /* 0x001fea0003800000 */
[----:B------:R-:W-:Y:S01]  /*5b80*/  BPT.TRAP 0x1 ;  /* 0x000000040000795c */ /* 0x000fe20000300000 */
.L_x_110:
[----:B------:R-:W-:Y:S05]  /*5b90*/  @P0 BRA `(.L_x_111) ;  /* 0x0000000000040947 */ /* 0x000fea0003800000 */
[----:B------:R-:W-:Y:S01]  /*5ba0*/  BPT.TRAP 0x1 ;  /* 0x000000040000795c */ /* 0x000fe20000300000 */
.L_x_111:
[--C-:B------:R-:W-:Y:S01]  /*5bb0*/  IMAD R7, R6, 0x1000, R19.reuse ;  /* 0x0000100006077824 */ /* 0x100fe200078e0213 */
[----:B------:R-:W-:Y:S01]  /*5bc0*/  R2UR UR9, R18 ;  /* 0x00000000120972ca */ /* 0x000fe200000e0000 */
[----:B------:R-:W-:Y:S01]  /*5bd0*/  IMAD R19, R6, 0x800, R19 ;  /* 0x0000080006137824 */ /* 0x000fe200078e0213 */
[----:B------:R-:W-:Y:S01]  /*5be0*/  UIADD3 UR4, UP0, UR22, 0xf0, URZ ;  /* 0x000000f016047890 */ /* 0x000fe2000ff1e03f */
[----:B------:R-:W-:Y:S01]  /*5bf0*/  VIADD R2, R2, 0xffffffff ;  /* 0xffffffff02027836 */ /* 0x000fe20000000000 */
[----:B------:R-:W-:Y:S01]  /*5c00*/  R2UR UR5, R7 ;  /* 0x00000000070572ca */ /* 0x000fe200000e0000 */
[----:B------:R-:W-:Y:S01]  /*5c10*/  UIADD3 UR24, UP1, UR22, 0x1f0, URZ ;  /* 0x000001f016187890 */ /* 0x000fe2000ff3e03f */
[----:B------:R-:W-:Y:S01]  /*5c20*/  R2UR UR8, R19 ;  /* 0x00000000130872ca */ /* 0x000fe200000e0000 */
[----:B------:R-:W-:Y:S01]  /*5c30*/  VIADD R6, R6, 0x1 ;  /* 0x0000000106067836 */ /* 0x000fe20000000000 */
[----:B------:R-:W-:Y:S01]  /*5c40*/  R2UR UR11, R14 ;  /* 0x000000000e0b72ca */ /* 0x000fe200000e0000 */
[----:B------:R-:W-:Y:S01]  /*5c50*/  UIADD3.X UR25, URZ, UR23, URZ, UP1, !UPT ;  /* 0x000000173f197290 */ /* 0x000fe20008ffe43f */
[C---:B------:R-:W-:Y:S01]  /*5c60*/  R2UR UR10, R20.reuse ;  /* 0x00000000140a72ca */ /* 0x040fe200000e0000 */
[----:B------:R-:W-:Y:S01]  /*5c70*/  UMOV UR6, 0x0 ;  /* 0x0000000000067882 */ /* 0x000fe20000000000 */
[----:B------:R-:W-:Y:S01]  /*5c80*/  R2UR UR12, R9 ;  /* 0x00000000090c72ca */ /* 0x000fe200000e0000 */
[----:B------:R-:W-:Y:S01]  /*5c90*/  UMOV UR7, 0x10000000 ;  /* 0x1000000000077882 */ /* 0x000fe20000000000 */
[----:B------:R-:W-:Y:S01]  /*5ca0*/  R2UR UR19, R17 ;  /* 0x00000000111372ca */ /* 0x000fe200000e0000 */
[----:B------:R-:W-:Y:S01]  /*5cb0*/  VIADD R20, R20, 0x20 ;  /* 0x0000002014147836 */ /* 0x000fe20000000000 */
[----:B------:R-:W-:Y:S01]  /*5cc0*/  ISETP.GT.AND P3, PT, R2, 0x1, PT ;  /* 0x000000010200780c */ /* 0x000fe20003f64270 */
[----:B------:R-:W-:Y:S01]  /*5cd0*/  UIADD3 UR14, UR5, 0x100, URZ ;  /* 0x00000100050e7890 */ /* 0x000fe2000fffe03f */
[----:B------:R-:W-:Y:S01]  /*5ce0*/  ISETP.NE.AND P1, PT, R6, 0x3, PT ;  /* 0x000000030600780c */ /* 0x000fe20003f25270 */
[----:B------:R-:W-:-:S02]  /*5cf0*/  UIADD3.X UR5, URZ, UR23, URZ, UP0, !UPT ;  /* 0x000000173f057290 */ /* 0x000fc400087fe43f */
[----:B------:R-:W-:Y:S01]  /*5d00*/  UIADD3 UR15, UR8, 0x3100, URZ ;  /* 0x00003100080f7890 */ /* 0x000fe2000fffe03f */
[----:B------:R-:W-:Y:S02]  /*5d10*/  SEL R8, RZ, 0x1, P1 ;  /* 0x00000001ff087807 */ /* 0x000fe40000800000 */
[----:B------:R-:W-:Y:S01]  /*5d20*/  UMOV UR8, UR14 ;  /* 0x0000000e00087c82 */ /* 0x000fe20008000000 */
[----:B------:R-:W-:Y:S02]  /*5d30*/  SEL R6, R6, RZ, P1 ;  /* 0x000000ff06067207 */ /* 0x000fe40000800000 */
[----:B------:R-:W-:Y:S01]  /*5d40*/  LOP3.LUT R3, R3, R8, RZ, 0x3c, !PT ;  /* 0x0000000803037212 */ /* 0x000fe200078e3cff */
[----:B------:R0:W-:Y:S02]  /*5d50*/  UTMALDG.3D [UR8], [UR4], desc[UR6] ;  /* 0x00000608040075b4 */ /* 0x0001e40008011000 */
[----:B0-----:R-:W-:Y:S01]  /*5d60*/  UMOV UR8, UR15 ;  /* 0x0000000f00087c82 */ /* 0x001fe20008000000 */
[----:B------:R-:W-:-:S02]  /*5d70*/  UMOV UR11, UR19 ;  /* 0x00000013000b7c82 */ /* 0x000fc40008000000 */
[----:B------:R0:W-:Y:S02]  /*5d80*/  UTMALDG.3D [UR8], [UR24], desc[UR6] ;  /* 0x00000608180075b4 */ /* 0x0001e40008011000 */
[----:B0-----:R-:W-:Y:S05]  /*5d90*/  @P3 BRA `(.L_x_112) ;  /* 0xfffffffc00483947 */ /* 0x001fea000383ffff */
.L_x_108:
[----:B------:R-:W-:Y:S05]  /*5da0*/  BSYNC B1 ;  /* 0x0000000000017941 */ /* 0x000fea0003800000 */
.L_x_107:
[----:B------:R-:W-:Y:S01]  /*5db0*/  LOP3.LUT P3, RZ, R15, 0xff, RZ, 0xc0, !PT ;  /* 0x000000ff0fff7812 */ /* 0x000fe2000786c0ff */
[----:B------:R-:W-:Y:S01]  /*5dc0*/  IMAD.IADD R6, R12, 0x1, R13 ;  /* 0x000000010c067824 */ /* 0x000fe200078e020d */
[----:B------:R-:W-:Y:S01]  /*5dd0*/  IADD3 R0, P5, R0, UR20, RZ ;  /* 0x0000001400007c10 */ /* 0x000fe2000ffbe0ff */
[----:B------:R-:W-:Y:S01]  /*5de0*/  ULDC.64 UR4, c[0x0][0x650] ;  /* 0x0001940000047ab9 */ /* 0x000fe20000000a00 */
[----:B------:R-:W-:Y:S01]  /*5df0*/  BSSY B1, `(.L_x_113) ;  /* 0x000006c000017945 */ /* 0x000fe20003800000 */
[----:B------:R-:W-:Y:S01]  /*5e00*/  IMAD.MOV.U32 R14, RZ, RZ, -0x1 ;  /* 0xffffffffff0e7424 */ /* 0x000fe200078e00ff */
[----:B------:R-:W-:Y:S01]  /*5e10*/  ISETP.GT.U32.AND P1, PT, R6, 0x2, PT ;  /* 0x000000020600780c */ /* 0x000fe20003f24070 */
[----:B------:R-:W-:Y:S01]  /*5e20*/  IMAD.MOV.U32 R17, RZ, RZ, -0x1 ;  /* 0xffffffffff117424 */ /* 0x000fe200078e00ff */
[----:B------:R-:W-:Y:S01]  /*5e30*/  IADD3.X R5, R5, UR13, RZ, P5, !PT ;  /* 0x0000000d05057c10 */ /* 0x000fe2000affe4ff */
[----:B------:R-:W-:Y:S01]  /*5e40*/  IMAD.MOV.U32 R9, RZ, RZ, -0x1 ;  /* 0xffffffffff097424 */ /* 0x000fe200078e00ff */
[----:B------:R-:W-:-:S02]  /*5e50*/  ISETP.LT.U32.AND P1, PT, R12, 0x3, P1 ;  /* 0x000000030c00780c */ /* 0x000fc40000f21070 */
[----:B------:R-:W-:Y:S01]  /*5e60*/  PRMT R15, RZ, 0x7610, R15 ;  /* 0x00007610ff0f7816 */ /* 0x000fe2000000000f */
[----:B------:R-:W0:Y:S01]  /*5e70*/  @P3 S2R R3, SR_CgaCtaId ;  /* 0x0000000000033919 */ /* 0x000e220000008800 */
[----:B------:R-:W-:-:S04]  /*5e80*/  @P3 MOV R2, 0x400 ;  /* 0x0000040000023802 */ /* 0x000fc80000000f00 */
[----:B0-----:R-:W-:Y:S01]  /*5e90*/  @P3 LEA R7, R3, R2, 0x18 ;  /* 0x0000000203073211 */ /* 0x001fe200078ec0ff */
[----:B------:R-:W-:-:S03]  /*5ea0*/  IMAD.WIDE.U32 R2, R6, -0x55555555, RZ ;  /* 0xaaaaaaab06027825 */ /* 0x000fc600078e00ff */
[----:B------:R0:W-:Y:S01]  /*5eb0*/  @P3 SYNCS.ARRIVE.TRANS64.A1T0 RZ, [R7+URZ+0x48], RZ ;  /* 0x000048ff07ff39a7 */ /* 0x0001e2000810003f */
[----:B------:R-:W-:Y:S02]  /*5ec0*/  ISETP.GE.U32.AND P3, PT, R12, 0x3, PT ;  /* 0x000000030c00780c */ /* 0x000fe40003f66070 */
[----:B------:R-:W-:Y:S02]  /*5ed0*/  PRMT R2, RZ, 0x7610, R2 ;  /* 0x00007610ff027816 */ /* 0x000fe40000000002 */
[----:B0-----:R-:W-:Y:S02]  /*5ee0*/  SHF.R.U32.HI R7, RZ, 0x1, R3 ;  /* 0x00000001ff077819 */ /* 0x001fe40000011603 */
[----:B------:R-:W-:Y:S02]  /*5ef0*/  SEL R3, RZ, 0x1, !P1 ;  /* 0x00000001ff037807 */ /* 0x000fe40004800000 */
[----:B------:R-:W-:Y:S01]  /*5f00*/  ISETP.GE.U32.AND P1, PT, R0, UR4, PT ;  /* 0x0000000400007c0c */ /* 0x000fe2000bf26070 */
[----:B------:R-:W-:Y:S01]  /*5f10*/  IMAD R13, R7, -0x3, R6 ;  /* 0xfffffffd070d7824 */ /* 0x000fe200078e0206 */
[----:B------:R-:W-:-:S02]  /*5f20*/  LOP3.LUT R10, R10, R3, RZ, 0x3c, !PT ;  /* 0x000000030a0a7212 */ /* 0x000fc400078e3cff */
[----:B------:R-:W-:Y:S02]  /*5f30*/  ISETP.GE.U32.AND.EX P1, PT, R5, UR5, PT, P1 ;  /* 0x0000000505007c0c */ /* 0x000fe4000bf26110 */
[----:B------:R-:W-:-:S11]  /*5f40*/  @P3 LOP3.LUT R10, R10, 0x1, R7, 0x78, !PT ;  /* 0x000000010a0a3812 */ /* 0x000fd600078e7807 */
[----:B------:R-:W-:Y:S05]  /*5f50*/  @P1 BRA `(.L_x_114) ;  /* 0x0000000400541947 */ /* 0x000fea0003800000 */
[----:B------:R-:W-:Y:S01]  /*5f60*/  ULDC.64 UR4, c[0x0][0x628] ;  /* 0x00018a0000047ab9 */ /* 0x000fe20000000a00 */
[----:B------:R-:W0:Y:S01]  /*5f70*/  S2R R17, SR_CTAID.X ;  /* 0x0000000000117919 */ /* 0x000e220000002500 */
[----:B------:R-:W-:Y:S01]  /*5f80*/  ISETP.NE.U32.AND P1, PT, RZ, UR4, PT ;  /* 0x00000004ff007c0c */ /* 0x000fe2000bf25070 */
[----:B------:R-:W-:Y:S01]  /*5f90*/  ULDC UR7, c[0x0][0x630] ;  /* 0x00018c0000077ab9 */ /* 0x000fe20000000800 */
[----:B------:R-:W-:Y:S01]  /*5fa0*/  IMAD.MOV.U32 R2, RZ, RZ, R0 ;  /* 0x000000ffff027224 */ /* 0x000fe200078e0000 */
[----:B------:R-:W1:Y:S01]  /*5fb0*/  S2R R14, SR_CTAID.Y ;  /* 0x00000000000e7919 */ /* 0x000e620000002600 */
[----:B------:R-:W-:Y:S01]  /*5fc0*/  ISETP.NE.AND.EX P1, PT, RZ, UR5, PT, P1 ;  /* 0x00000005ff007c0c */ /* 0x000fe2000bf25310 */
[----:B------:R-:W-:-:S12]  /*5fd0*/  IMAD.MOV.U32 R3, RZ, RZ, R5 ;  /* 0x000000ffff037224 */ /* 0x000fd800078e0005 */
[----:B------:R-:W-:Y:S05]  /*5fe0*/  @!P1 BRA `(.L_x_115) ;  /* 0x0000000000289947 */ /* 0x000fea0003800000 */
[----:B------:R-:W-:Y:S02]  /*5ff0*/  ULDC UR6, c[0x0][0x634] ;  /* 0x00018d0000067ab9 */ /* 0x000fe40000000800 */
[----:B------:R-:W-:-:S05]  /*6000*/  IADD3 R9, P1, R0, UR6, RZ ;  /* 0x0000000600097c10 */ /* 0x000fca000ff3e0ff */
[----:B------:R-:W-:-:S04]  /*6010*/  IMAD.X R19, RZ, RZ, R5, P1 ;  /* 0x000000ffff137224 */ /* 0x000fc800008e0605 */
[----:B------:R-:W-:-:S04]  /*6020*/  IMAD.WIDE.U32 R6, R19, UR4, RZ ;  /* 0x0000000413067c25 */ /* 0x000fc8000f8e00ff */
[----:B------:R-:W-:-:S04]  /*6030*/  IMAD.WIDE.U32 R6, P1, R9, UR5, R6 ;  /* 0x0000000509067c25 */ /* 0x000fc8000f820006 */
[----:B------:R-:W-:-:S04]  /*6040*/  IMAD.WIDE.U32 R8, R9, UR4, RZ ;  /* 0x0000000409087c25 */ /* 0x000fc8000f8e00ff */
[----:B------:R-:W-:Y:S01]  /*6050*/  IMAD.X R3, RZ, RZ, RZ, P1 ;  /* 0x000000ffff037224 */ /* 0x000fe200008e06ff */
[----:B------:R-:W-:Y:S01]  /*6060*/  IADD3 RZ, P1, R9, R6, RZ ;  /* 0x0000000609ff7210 */ /* 0x000fe20007f3e0ff */
[----:B------:R-:W-:-:S04]  /*6070*/  IMAD.MOV.U32 R2, RZ, RZ, R7 ;  /* 0x000000ffff027224 */ /* 0x000fc800078e0007 */
[----:B------:R-:W-:-:S08]  /*6080*/  IMAD.WIDE.U32.X R2, R19, UR5, R2, P1 ;  /* 0x0000000513027c25 */ /* 0x000fd000088e0402 */
.L_x_115:
[--C-:B------:R-:W-:Y:S01]  /*6090*/  SHF.R.U64 R8, R2, UR7, R3.reuse ;  /* 0x0000000702087c19 */ /* 0x100fe20008001203 */
[----:B------:R-:W-:Y:S01]  /*60a0*/  ULDC.64 UR4, c[0x0][0x620] ;  /* 0x0001880000047ab9 */ /* 0x000fe20000000a00 */
[----:B------:R-:W-:Y:S01]  /*60b0*/  SHF.R.U32.HI R2, RZ, UR7, R3 ;  /* 0x00000007ff027c19 */ /* 0x000fe20008011603 */
[----:B------:R-:W-:Y:S01]  /*60c0*/  IMAD.MOV.U32 R3, RZ, RZ, R5 ;  /* 0x000000ffff037224 */ /* 0x000fe200078e0005 */
[----:B------:R-:W-:Y:S01]  /*60d0*/  IADD3 R7, P1, RZ, -R8, RZ ;  /* 0x80000008ff077210 */ /* 0x000fe20007f3e0ff */
[----:B------:R-:W2:Y:S01]  /*60e0*/  LDC R22, c[0x0][0x144] ;  /* 0x00005100ff167b82 */ /* 0x000ea20000000800 */
[----:B0-----:R-:W-:Y:S01]  /*60f0*/  I2FP.F32.U32 R9, R17 ;  /* 0x0000001100097245 */ /* 0x001fe20000201000 */
[----:B------:R-:W-:Y:S01]  /*6100*/  ULDC.64 UR8, c[0x0][0x640] ;  /* 0x0001900000087ab9 */ /* 0x000fe20000000a00 */
[----:B------:R-:W-:Y:S01]  /*6110*/  ULDC UR6, c[0x0][0x608] ;  /* 0x0001820000067ab9 */ /* 0x000fe20000000800 */
[----:B------:R-:W-:Y:S01]  /*6120*/  IMAD.X R2, RZ, RZ, ~R2, P1 ;  /* 0x000000ffff027224 */ /* 0x000fe200008e0e02 */
[----:B------:R-:W-:-:S03]  /*6130*/  ISETP.NE.U32.AND P1, PT, RZ, UR8, PT ;  /* 0x00000008ff007c0c */ /* 0x000fc6000bf25070 */
[----:B------:R-:W-:Y:S01]  /*6140*/  IMAD R6, R2, UR4, RZ ;  /* 0x0000000402067c24 */ /* 0x000fe2000f8e02ff */
[----:B------:R-:W0:Y:S01]  /*6150*/  LDC R19, c[0x0][0x148] ;  /* 0x00005200ff137b82 */ /* 0x000e220000000800 */
[----:B------:R-:W-:Y:S01]  /*6160*/  IMAD.MOV.U32 R2, RZ, RZ, R0 ;  /* 0x000000ffff027224 */ /* 0x000fe200078e0000 */
[----:B------:R-:W-:-:S03]  /*6170*/  ISETP.NE.AND.EX P1, PT, RZ, UR9, PT, P1 ;  /* 0x00000009ff007c0c */ /* 0x000fc6000bf25310 */
[----:B------:R-:W-:Y:S01]  /*6180*/  IMAD.WIDE.U32 R2, R7, UR4, R2 ;  /* 0x0000000407027c25 */ /* 0x000fe2000f8e0002 */
[----:B------:R-:W-:-:S03]  /*6190*/  ULDC UR4, c[0x0][0x150] ;  /* 0x0000540000047ab9 */ /* 0x000fc60000000800 */
[----:B------:R-:W-:Y:S02]  /*61a0*/  IMAD R7, R7, UR5, R6 ;  /* 0x0000000507077c24 */ /* 0x000fe4000f8e0206 */
[----:B------:R-:W-:Y:S01]  /*61b0*/  FMUL R6, R9, UR4 ;  /* 0x0000000409067c20 */ /* 0x000fe20008400000 */
[----:B------:R-:W-:Y:S01]  /*61c0*/  ULDC UR4, c[0x0][0x618] ;  /* 0x0001860000047ab9 */ /* 0x000fe20000000800 */
[----:B------:R-:W-:Y:S01]  /*61d0*/  ULDC UR5, c[0x0][0x154] ;  /* 0x0000550000057ab9 */ /* 0x000fe20000000800 */
[----:B------:R-:W-:-:S03]  /*61e0*/  IMAD.IADD R3, R3, 0x1, R7 ;  /* 0x0000000103037824 */ /* 0x000fc600078e0207 */
[----:B------:R-:W3:Y:S02]  /*61f0*/  F2I.U32.TRUNC.NTZ R6, R6 ;  /* 0x0000000600067305 */ /* 0x000ee4000020f000 */
[----:B------:R-:W-:Y:S02]  /*6200*/  SHF.R.U64 R9, R2, UR4, R3 ;  /* 0x0000000402097c19 */ /* 0x000fe40008001203 */
[----:B-1----:R-:W-:-:S05]  /*6210*/  I2FP.F32.U32 R2, R14 ;  /* 0x0000000e00027245 */ /* 0x002fca0000201000 */
[----:B------:R-:W-:Y:S01]  /*6220*/  FMUL R21, R2, UR5 ;  /* 0x0000000502157c20 */ /* 0x000fe20008400000 */
[----:B------:R-:W-:Y:S01]  /*6230*/  SHF.R.U32.HI R2, RZ, UR4, R3 ;  /* 0x00000004ff027c19 */ /* 0x000fe20008011603 */
[----:B------:R-:W-:-:S03]  /*6240*/  ULDC UR4, c[0x0][0x658] ;  /* 0x0001960000047ab9 */ /* 0x000fc60000000800 */
[--C-:B------:R-:W-:Y:S01]  /*6250*/  SHF.R.U64 R20, R9, UR6, R2.reuse ;  /* 0x0000000609147c19 */ /* 0x100fe20008001202 */
[----:B------:R-:W1:Y:S01]  /*6260*/  F2I.U32.TRUNC.NTZ R21, R21 ;  /* 0x0000001500157305 */ /* 0x000e62000020f000 */
[----:B------:R-:W-:Y:S01]  /*6270*/  SHF.R.U32.HI R3, RZ, UR6, R2 ;  /* 0x00000006ff037c19 */ /* 0x000fe20008011602 */
[----:B---3--:R-:W-:-:S03]  /*6280*/  IMAD.MOV R6, RZ, RZ, -R6 ;  /* 0x000000ffff067224 */ /* 0x008fc600078e0a06 */
[----:B------:R-:W-:Y:S01]  /*6290*/  SHF.R.U64 R18, R20, UR4, R3 ;  /* 0x0000000414127c19 */ /* 0x000fe20008001203 */
[----:B--2---:R-:W-:Y:S01]  /*62a0*/  IMAD R17, R22, R6, R17 ;  /* 0x0000000616117224 */ /* 0x004fe200078e0211 */
[----:B------:R-:W-:-:S03]  /*62b0*/  SHF.R.U32.HI R23, RZ, UR4, R3 ;  /* 0x00000004ff177c19 */ /* 0x000fc60008011603 */
[----:B------:R-:W-:Y:S02]  /*62c0*/  IMAD.MOV.U32 R2, RZ, RZ, R18 ;  /* 0x000000ffff027224 */ /* 0x000fe400078e0012 */
[----:B------:R-:W-:Y:S01]  /*62d0*/  IMAD.MOV.U32 R3, RZ, RZ, R23 ;  /* 0x000000ffff037224 */ /* 0x000fe200078e0017 */
[----:B------:R-:W-:Y:S06]  /*62e0*/  @!P1 BRA `(.L_x_116) ;  /* 0x0000000000289947 */ /* 0x000fec0003800000 */
[----:B------:R-:W-:Y:S02]  /*62f0*/  ULDC UR4, c[0x0][0x64c] ;  /* 0x0001930000047ab9 */ /* 0x000fe40000000800 */
[----:B------:R-:W-:-:S05]  /*6300*/  IADD3 R3, P1, R18, UR4, RZ ;  /* 0x0000000412037c10 */ /* 0x000fca000ff3e0ff */
[----:B------:R-:W-:-:S04]  /*6310*/  IMAD.X R23, RZ, RZ, R23, P1 ;  /* 0x000000ffff177224 */ /* 0x000fc800008e0617 */
[----:B------:R-:W-:-:S04]  /*6320*/  IMAD.WIDE.U32 R6, R23, UR8, RZ ;  /* 0x0000000817067c25 */ /* 0x000fc8000f8e00ff */
[----:B------:R-:W-:-:S04]  /*6330*/  IMAD.WIDE.U32 R6, P1, R3, UR9, R6 ;  /* 0x0000000903067c25 */ /* 0x000fc8000f820006 */
[----:B------:R-:W-:-:S04]  /*6340*/  IMAD.WIDE.U32 R2, R3, UR8, RZ ;  /* 0x0000000803027c25 */ /* 0x000fc8000f8e00ff */
[----:B------:R-:W-:Y:S01]  /*6350*/  IMAD.MOV.U32 R2, RZ, RZ, R7 ;  /* 0x000000ffff027224 */ /* 0x000fe200078e0007 */
[----:B------:R-:W-:Y:S01]  /*6360*/  IADD3 RZ, P3, R3, R6, RZ ;  /* 0x0000000603ff7210 */ /* 0x000fe20007f7e0ff */
[----:B------:R-:W-:-:S04]  /*6370*/  IMAD.X R3, RZ, RZ, RZ, P1 ;  /* 0x000000ffff037224 */ /* 0x000fc800008e06ff */
[----:B------:R-:W-:-:S08]  /*6380*/  IMAD.WIDE.U32.X R2, R23, UR9, R2, P3 ;  /* 0x0000000917027c25 */ /* 0x000fd000098e0402 */
.L_x_116:
[----:B------:R-:W-:Y:S01]  /*6390*/  ULDC UR4, c[0x0][0x648] ;  /* 0x0001920000047ab9 */ /* 0x000fe20000000800 */
[----:B-1----:R-:W-:Y:S01]  /*63a0*/  IMAD.MOV R21, RZ, RZ, -R21 ;  /* 0x000000ffff157224 */ /* 0x002fe200078e0a15 */
[----:B------:R-:W-:Y:S01]  /*63b0*/  SHF.R.U64 R3, R2, UR4, R3 ;  /* 0x0000000402037c19 */ /* 0x000fe20008001203 */
[----:B------:R-:W-:Y:S01]  /*63c0*/  ULDC UR4, c[0x0][0x638] ;  /* 0x00018e0000047ab9 */ /* 0x000fe20000000800 */
[----:B------:R-:W-:Y:S01]  /*63d0*/  LOP3.LUT R20, R20, UR17, RZ, 0xc0, !PT ;  /* 0x0000001114147c12 */ /* 0x000fe2000f8ec0ff */
[----:B0-----:R-:W-:Y:S01]  /*63e0*/  @P4 IMAD R17, R19, R21, R14 ;  /* 0x0000001513114224 */ /* 0x001fe200078e020e */
[----:B------:R-:W-:Y:S01]  /*63f0*/  ULDC UR5, c[0x0][0x610] ;  /* 0x0001840000057ab9 */ /* 0x000fe20000000800 */
[----:B------:R-:W-:Y:S02]  /*6400*/  IMAD.MOV R7, RZ, RZ, -R3 ;  /* 0x000000ffff077224 */ /* 0x000fe400078e0a03 */
[----:B------:R-:W-:Y:S01]  /*6410*/  IMAD R14, R3, UR18, R20 ;  /* 0x00000012030e7c24 */ /* 0x000fe2000f8e0214 */
[----:B------:R-:W-:Y:S01]  /*6420*/  LOP3.LUT R3, R9, UR16, RZ, 0xc0, !PT ;  /* 0x0000001009037c12 */ /* 0x000fe2000f8ec0ff */
[----:B------:R-:W-:Y:S01]  /*6430*/  IMAD R18, R7, UR4, R18 ;  /* 0x0000000407127c24 */ /* 0x000fe2000f8e0212 */
[----:B------:R-:W-:Y:S01]  /*6440*/  ULDC UR4, c[0x0][0x600] ;  /* 0x0001800000047ab9 */ /* 0x000fe20000000800 */
[----:B------:R-:W-:-:S02]  /*6450*/  IMAD R14, R14, UR5, R17 ;  /* 0x000000050e0e7c24 */ /* 0x000fc4000f8e0211 */
[----:B------:R-:W-:Y:S02]  /*6460*/  IMAD R3, R18, UR4, R3 ;  /* 0x0000000412037c24 */ /* 0x000fe4000f8e0203 */
[----:B------:R-:W-:Y:S02]  /*6470*/  IMAD.MOV.U32 R2, RZ, RZ, 0x1 ;  /* 0x00000001ff027424 */ /* 0x000fe400078e00ff */
[----:B------:R-:W-:Y:S01]  /*6480*/  IMAD.MOV.U32 R9, RZ, RZ, R8 ;  /* 0x000000ffff097224 */ /* 0x000fe200078e0008 */
[----:B------:R-:W-:Y:S02]  /*6490*/  SEL R17, R3, R14, !P4 ;  /* 0x0000000e03117207 */ /* 0x000fe40006000000 */
[----:B------:R-:W-:-:S07]  /*64a0*/  SEL R14, R14, R3, !P4 ;  /* 0x000000030e0e7207 */ /* 0x000fce0006000000 */
.L_x_114:
[----:B------:R-:W-:Y:S05]  /*64b0*/  BSYNC B1 ;  /* 0x0000000000017941 */ /* 0x000fea0003800000 */
.L_x_113:
[----:B------:R-:W-:-:S13]  /*64c0*/  LOP3.LUT P1, RZ, R2, 0xff, RZ, 0xc0, !PT ;  /* 0x000000ff02ff7812 */ /* 0x000fda000782c0ff */
[----:B------:R-:W-:Y:S05]  /*64d0*/  @P1 BRA `(.L_x_117) ;  /* 0xfffffff400441947 */ /* 0x000fea000383ffff */
[----:B------:R-:W-:Y:S05]  /*64e0*/  BSYNC B0 ;  /* 0x0000000000007941 */ /* 0x000fea0003800000 */
.L_x_105:
[----:B------:R-:W-:-:S03]  /*64f0*/  UMOV UR4, 0xffffffff ;  /* 0xffffffff00047882 */ /* 0x000fc60000000000 */
[----:B------:R-:W-:Y:S05]  /*6500*/  BRA.DIV UR4, `(.L_x_118) ;  /* 0x0000000204f87947 */ /* 0x000fea000b800000 */
[----:B------:R-:W-:-:S13]  /*6510*/  ELECT P0, URZ, PT ;  /* 0x00000000003f782f */ /* 0x000fda0003800000 */
.L_x_131:
[----:B------:R-:W-:Y:S04]  /*6520*/  BSSY B0, `(.L_x_119) ;  /* 0x0000022000007945 */ /* 0x000fe80003800000 */
[----:B------:R-:W-:Y:S05]  /*6530*/  @!P0 BRA `(.L_x_120) ;  /* 0x0000000000808947 */ /* 0x000fea0003800000 */
[----:B------:R-:W-:-:S04]  /*6540*/  LOP3.LUT R4, R4, 0x2, RZ, 0xfc, !PT ;  /* 0x0000000204047812 */ /* 0x000fc800078efcff */
[----:B------:R-:W-:-:S13]  /*6550*/  ISETP.NE.AND P0, PT, R4, 0x3, PT ;  /* 0x000000030400780c */ /* 0x000fda0003f05270 */
[----:B------:R-:W-:Y:S05]  /*6560*/  @!P0 BRA `(.L_x_121) ;  /* 0x0000000000048947 */ /* 0x000fea0003800000 */
[----:B------:R-:W-:Y:S01]  /*6570*/  BPT.TRAP 0x1 ;  /* 0x000000040000795c */ /* 0x000fe20000300000 */
.L_x_121:
[----:B------:R-:W0:Y:S01]  /*6580*/  S2R R3, SR_CgaCtaId ;  /* 0x0000000000037919 */ /* 0x000e220000008800 */
[----:B------:R-:W-:Y:S02]  /*6590*/  MOV R0, 0x400 ;  /* 0x0000040000007802 */ /* 0x000fe40000000f00 */
[----:B------:R-:W-:Y:S02]  /*65a0*/  SHF.L.U32 R2, R10, 0x1f, RZ ;  /* 0x0000001f0a027819 */ /* 0x000fe400000006ff */
[----:B0-----:R-:W-:-:S05]  /*65b0*/  LEA R0, R3, R0, 0x18 ;  /* 0x0000000003007211 */ /* 0x001fca00078ec0ff */
[----:B------:R-:W-:-:S04]  /*65c0*/  VIADD R0, R0, 0x18 ;  /* 0x0000001800007836 */ /* 0x000fc80000000000 */
[C---:B------:R-:W-:Y:S02]  /*65d0*/  IMAD R7, R13.reuse, 0x8, R0 ;  /* 0x000000080d077824 */ /* 0x040fe400078e0200 */
[----:B------:R-:W-:Y:S02]  /*65e0*/  VIADD R13, R13, 0x1 ;  /* 0x000000010d0d7836 */ /* 0x000fe40000000000 */
[----:B------:R-:W0:Y:S03]  /*65f0*/  SYNCS.PHASECHK.TRANS64.TRYWAIT P0, [R7+URZ], R2 ;  /* 0x00000002070075a7 */ /* 0x000e26000800017f */
[----:B------:R-:W-:-:S04]  /*6600*/  ISETP.NE.AND P1, PT, R13, 0x3, PT ;  /* 0x000000030d00780c */ /* 0x000fc80003f25270 */
[----:B------:R-:W-:Y:S02]  /*6610*/  SEL R3, RZ, 0x1, P1 ;  /* 0x00000001ff037807 */ /* 0x000fe40000800000 */
[----:B------:R-:W-:Y:S02]  /*6620*/  SEL R13, R13, RZ, P1 ;  /* 0x000000ff0d0d7207 */ /* 0x000fe40000800000 */
[----:B------:R-:W-:-:S03]  /*6630*/  LOP3.LUT R9, R10, R3, RZ, 0x3c, !PT ;  /* 0x000000030a097212 */ /* 0x000fc600078e3cff */
[----:B------:R-:W-:Y:S01]  /*6640*/  IMAD R6, R13, 0x8, R0 ;  /* 0x000000080d067824 */ /* 0x000fe200078e0200 */
[----:B------:R-:W-:Y:S01]  /*6650*/  SHF.L.U32 R5, R9, 0x1f, RZ ;  /* 0x0000001f09057819 */ /* 0x000fe200000006ff */
[----:B0-----:R-:W-:Y:S06]  /*6660*/  @!P0 BRA `(.L_x_122) ;  /* 0x0000000000c48947 */ /* 0x001fec0003800000 */
.L_x_132:
[----:B------:R-:W1:Y:S01]  /*6670*/  SYNCS.PHASECHK.TRANS64.TRYWAIT P0, [R6+URZ], R5 ;  /* 0x00000005060075a7 */ /* 0x000e62000800017f */
[----:B0-----:R-:W-:-:S05]  /*6680*/  VIADD R2, R13, 0x1 ;  /* 0x000000010d027836 */ /* 0x001fca0000000000 */
[----:B------:R-:W-:-:S04]  /*6690*/  ISETP.NE.AND P1, PT, R2, 0x3, PT ;  /* 0x000000030200780c */ /* 0x000fc80003f25270 */
[----:B------:R-:W-:Y:S02]  /*66a0*/  SEL R4, RZ, 0x1, P1 ;  /* 0x00000001ff047807 */ /* 0x000fe40000800000 */
[----:B------:R-:W-:Y:S02]  /*66b0*/  SEL R3, R2, RZ, P1 ;  /* 0x000000ff02037207 */ /* 0x000fe40000800000 */
[----:B------:R-:W-:Y:S01]  /*66c0*/  LOP3.LUT R4, R9, R4, RZ, 0x3c, !PT ;  /* 0x0000000409047212 */ /* 0x000fe200078e3cff */
[----:B-1----:R-:W-:Y:S06]  /*66d0*/  @!P0 BRA `(.L_x_123) ;  /* 0x0000000000bc8947 */ /* 0x002fec0003800000 */
.L_x_133:
[----:B------:R-:W-:Y:S01]  /*66e0*/  IMAD R3, R3, 0x8, R0 ;  /* 0x0000000803037824 */ /* 0x000fe200078e0200 */
[----:B------:R-:W-:-:S07]  /*66f0*/  SHF.L.U32 R0, R4, 0x1f, RZ ;  /* 0x0000001f04007819 */ /* 0x000fce00000006ff */
.L_x_124:
[----:B-1----:R1:W2:Y:S02]  /*6700*/  SYNCS.PHASECHK.TRANS64.TRYWAIT P0, [R3+URZ], R0 ;  /* 0x00000000030075a7 */ /* 0x0022a4000800017f */
[----:B--2---:R-:W-:Y:S05]  /*6710*/  @!P0 NANOSLEEP.SYNCS 0x989680 ;  /* 0x009896800000895d */ /* 0x004fea0003900000 */
[----:B------:R-:W2:Y:S02]  /*6720*/  @!P0 SYNCS.PHASECHK.TRANS64 P0, [R3+URZ], R0 ;  /* 0x00000000030085a7 */ /* 0x000ea4000800007f */
[----:B--2---:R-:W-:Y:S05]  /*6730*/  @!P0 BRA `(.L_x_124) ;  /* 0xfffffffc00f08947 */ /* 0x004fea000383ffff */
.L_x_120:
[----:B------:R-:W-:Y:S05]  /*6740*/  BSYNC B0 ;  /* 0x0000000000007941 */ /* 0x000fea0003800000 */
.L_x_119:
[----:B------:R-:W-:Y:S05]  /*6750*/  EXIT ;  /* 0x000000000000794d */ /* 0x000fea0003800000 */
.L_x_17:
[----:B-1----:R-:W-:-:S04]  /*6760*/  IMAD.U32 R7, RZ, RZ, UR6 ;  /* 0x00000006ff077e24 */ /* 0x002fc8000f8e00ff */
[----:B------:R1:W3:Y:S03]  /*6770*/  SYNCS.PHASECHK.TRANS64.TRYWAIT P0, [R7+URZ], R6 ;  /* 0x00000006070075a7 */ /* 0x0002e6000800017f */
[----:B---3--:R-:W-:Y:S05]  /*6780*/  @!P0 NANOSLEEP.SYNCS 0x989680 ;  /* 0x009896800000895d */ /* 0x008fea0003900000 */
[----:B------:R-:W3:Y:S02]  /*6790*/  @!P0 SYNCS.PHASECHK.TRANS64 P0, [R7+URZ], R6 ;  /* 0x00000006070085a7 */ /* 0x000ee4000800007f */
[----:B---3--:R-:W-:Y:S05]  /*67a0*/  @!P0 BRA `(.L_x_17) ;  /* 0xfffffffc00ec8947 */ /* 0x008fea000383ffff */
[----:B------:R-:W-:Y:S05]  /*67b0*/  BRA `(.L_x_16) ;  /* 0xffffffa800e47947 */ /* 0x000fea000383ffff */
.L_x_23:
[----:B-1----:R-:W-:-:S04]  /*67c0*/  IMAD.U32 R8, RZ, RZ, UR12 ;  /* 0x0000000cff087e24 */ /* 0x002fc8000f8e00ff */
[----:B------:R1:W3:Y:S03]  /*67d0*/  SYNCS.PHASECHK.TRANS64.TRYWAIT P0, [R8+URZ], R7 ;  /* 0x00000007080075a7 */ /* 0x0002e6000800017f */
[----:B---3--:R-:W-:Y:S05]  /*67e0*/  @!P0 NANOSLEEP.SYNCS 0x989680 ;  /* 0x009896800000895d */ /* 0x008fea0003900000 */
[----:B------:R-:W3:Y:S02]  /*67f0*/  @!P0 SYNCS.PHASECHK.TRANS64 P0, [R8+URZ], R7 ;  /* 0x00000007080085a7 */ /* 0x000ee4000800007f */
[----:B---3--:R-:W-:Y:S05]  /*6800*/  @!P0 BRA `(.L_x_23) ;  /* 0xfffffffc00ec8947 */ /* 0x008fea000383ffff */
[----:B------:R-:W-:Y:S05]  /*6810*/  BRA `(.L_x_22) ;  /* 0xffffffb000547947 */ /* 0x000fea000383ffff */
.L_x_106:
[----:B------:R-:W-:Y:S01]  /*6820*/  BSSY B1, `(.L_x_125) ;  /* 0x0000006000017945 */ /* 0x000fe20003800000 */
[----:B------:R-:W-:-:S07]  /*6830*/  IMAD.MOV.U32 R2, RZ, RZ, -0x1 ;  /* 0xffffffffff027424 */ /* 0x000fce00078e00ff */
[----:B------:R-:W-:Y:S05]  /*6840*/  WARPSYNC.COLLECTIVE R2, `(.L_x_126) ;  /* 0x00000000020c7348 */ /* 0x000fea0003c00000 */
[----:B------:R-:W-:Y:S02]  /*6850*/  ELECT P1, UR62, PT ;  /* 0x00000000003e782f */ /* 0x000fe40003820000 */
[----:B------:R-:W-:Y:S01]  /*6860*/  MOV R2, UR62 ;  /* 0x0000003e00027c02 */ /* 0x000fe20008000f00 */
[----:B------:R-:W-:Y:S10]  /*6870*/  ENDCOLLECTIVE ;  /* 0x000000000000791b */ /* 0x000ff40003800000 */
.L_x_126:
[----:B------:R-:W-:Y:S05]  /*6880*/  BSYNC B1 ;  /* 0x0000000000017941 */ /* 0x000fea0003800000 */
.L_x_125:
[----:B------:R-:W-:Y:S05]  /*6890*/  BRA `(.L_x_127) ;  /* 0xfffffff000607947 */ /* 0x000fea000383ffff */
.L_x_109:
[----:B-1----:R1:W2:Y:S02]  /*68a0*/  SYNCS.PHASECHK.TRANS64.TRYWAIT P1, [R18+URZ+0x18], R7 ;  /* 0x00001807120075a7 */ /* 0x0022a4000802017f */
[----:B--2---:R-:W-:Y:S05]  /*68b0*/  @!P1 NANOSLEEP.SYNCS 0x989680 ;  /* 0x009896800000995d */ /* 0x004fea0003900000 */
[----:B------:R-:W2:Y:S02]  /*68c0*/  @!P1 SYNCS.PHASECHK.TRANS64 P1, [R18+URZ+0x18], R7 ;  /* 0x00001807120095a7 */ /* 0x000ea4000802007f */
[----:B--2---:R-:W-:Y:S05]  /*68d0*/  @!P1 BRA `(.L_x_109) ;  /* 0xfffffffc00f09947 */ /* 0x004fea000383ffff */
[----:B------:R-:W-:Y:S05]  /*68e0*/  BRA `(.L_x_128) ;  /* 0xfffffff000947947 */ /* 0x000fea000383ffff */
.L_x_118:
[----:B------:R-:W-:Y:S01]  /*68f0*/  BSSY B0, `(.L_x_129) ;  /* 0x0000006000007945 */ /* 0x000fe20003800000 */
[----:B------:R-:W-:-:S07]  /*6900*/  IMAD.MOV.U32 R2, RZ, RZ, -0x1 ;  /* 0xffffffffff027424 */ /* 0x000fce00078e00ff */
[----:B------:R-:W-:Y:S05]  /*6910*/  WARPSYNC.COLLECTIVE R2, `(.L_x_130) ;  /* 0x00000000020c7348 */ /* 0x000fea0003c00000 */
[----:B------:R-:W-:Y:S02]  /*6920*/  ELECT P1, UR62, PT ;  /* 0x00000000003e782f */ /* 0x000fe40003820000 */
[----:B------:R-:W-:Y:S01]  /*6930*/  MOV R2, UR62 ;  /* 0x0000003e00027c02 */ /* 0x000fe20008000f00 */
[----:B------:R-:W-:Y:S10]  /*6940*/  ENDCOLLECTIVE ;  /* 0x000000000000791b */ /* 0x000ff40003800000 */
.L_x_130:
[----:B------:R-:W-:Y:S05]  /*6950*/  BSYNC B0 ;  /* 0x0000000000007941 */ /* 0x000fea0003800000 */
.L_x_129:
[----:B------:R-:W-:Y:S01]  /*6960*/  PLOP3.LUT P0, PT, P1, PT, PT, 0x80, 0x0 ;  /* 0x000000000000781c */ /* 0x000fe20000f0f070 */
[----:B------:R-:W-:-:S12]  /*6970*/  BRA `(.L_x_131) ;  /* 0xfffffff800e87947 */ /* 0x000fd8000383ffff */
.L_x_122:
[----:B0-----:R0:W1:Y:S02]  /*6980*/  SYNCS.PHASECHK.TRANS64.TRYWAIT P0, [R7+URZ], R2 ;  /* 0x00000002070075a7 */ /* 0x001064000800017f */
[----:B-1----:R-:W-:Y:S05]  /*6990*/  @!P0 NANOSLEEP.SYNCS 0x989680 ;  /* 0x009896800000895d */ /* 0x002fea0003900000 */
[----:B------:R-:W1:Y:S02]  /*69a0*/  @!P0 SYNCS.PHASECHK.TRANS64 P0, [R7+URZ], R2 ;  /* 0x00000002070085a7 */ /* 0x000e64000800007f */
[----:B-1----:R-:W-:Y:S05]  /*69b0*/  @!P0 BRA `(.L_x_122) ;  /* 0xfffffffc00f08947 */ /* 0x002fea000383ffff */
[----:B------:R-:W-:Y:S05]  /*69c0*/  BRA `(.L_x_132) ;  /* 0xfffffffc00287947 */ /* 0x000fea000383ffff */
.L_x_123:
[----:B0-----:R0:W1:Y:S02]  /*69d0*/  SYNCS.PHASECHK.TRANS64.TRYWAIT P0, [R6+URZ], R5 ;  /* 0x00000005060075a7 */ /* 0x001064000800017f */
[----:B-1----:R-:W-:Y:S05]  /*69e0*/  @!P0 NANOSLEEP.SYNCS 0x989680 ;  /* 0x009896800000895d */ /* 0x002fea0003900000 */
[----:B------:R-:W1:Y:S02]  /*69f0*/  @!P0 SYNCS.PHASECHK.TRANS64 P0, [R6+URZ], R5 ;  /* 0x00000005060085a7 */ /* 0x000e64000800007f */
[----:B-1----:R-:W-:Y:S05]  /*6a00*/  @!P0 BRA `(.L_x_123) ;  /* 0xfffffffc00f08947 */ /* 0x002fea000383ffff */
[----:B------:R-:W-:Y:S05]  /*6a10*/  BRA `(.L_x_133) ;  /* 0xfffffffc00307947 */ /* 0x000fea000383ffff */
.L_x_134:
[----:B------:R-:W-:-:S00]  /*6a20*/  BRA `(.L_x_134) ;  /* 0xfffffffc00fc7947 */ /* 0x000fc0000383ffff */
[----:B------:R-:W-:-:S00]  /*6a30*/  NOP ;  /* 0x0000000000007918 */ /* 0x000fc00000000000 */
        /* <DEDUP_REMOVED lines=12> */
.L_x_135:


//--------------------- .nv.shared._ZN7cutlass13device_kernelINS_4gemm6kernel13GemmUniversalIN4cute5tupleIJiiiiEEENS1_10collective13CollectiveMmaINS1_37MainloopSm90TmaGmmaWarpSpecializedFP8ILi3ENS5_IJNS4_1CILi1EEESB_SB_EEENS1_35KernelTmaWarpSpecializedCooperativeEEENS5_IJNSA_ILi128EEENSA_ILi64EEENSA_ILi32EEEEEENS_12float_e5m2_tENS5_IJlSB_lEEESJ_SK_NS4_8TiledMMAINS4_8MMA_AtomIJNS4_4SM904GMMA30MMA_64x64x32_F32E5M2E5M2_SS_TNILNSO_7ScaleInE1ELSQ_1EEEEEENS4_6LayoutINS5_IJNSA_ILi2EEESB_SB_EEENS5_IJSB_NSA_ILi0EEESW_EEEEENS5_IJNS4_10UnderscoreESZ_SZ_EEEEENS4_13SM90_TMA_LOADENS4_14ComposedLayoutINS4_7SwizzleILi1ELi4ELi3EEENS4_18smem_ptr_flag_bitsILi8EEENST_INS5_IJNSA_ILi8EEESH_EEENS5_IJSH_SB_EEEEEEEvNS4_8identityES12_S1C_vS1D_EENS_8epilogue10collective6detail29Sm90TmaWarpSpecializedAdapterINS1G_15DefaultEpilogueISJ_SK_SK_NS1F_6thread17LinearCombinationISJ_Li1EffLNS1K_9ScaleType4KindE0ELNS_15FloatRoundStyleE2ESJ_EENS1_15EpilogueDefaultEEEEEvvEEEEvNT_6ParamsE --------------------------
	.section	.nv.shared._ZN7cutlass13device_kernelINS_4gemm6kernel13GemmUniversalIN4cute5tupleIJiiiiEEENS1_10collective13CollectiveMmaINS1_37MainloopSm90TmaGmmaWarpSpecializedFP8ILi3ENS5_IJNS4_1CILi1EEESB_SB_EEENS1_35KernelTmaWarpSpecializedCooperativeEEENS5_IJNSA_ILi128EEENSA_ILi64EEENSA_ILi32EEEEEENS_12float_e5m2_tENS5_IJlSB_lEEESJ_SK_NS4_8TiledMMAINS4_8MMA_AtomIJNS4_4SM904GMMA30MMA_64x64x32_F32E5M2E5M2_SS_TNILNSO_7ScaleInE1ELSQ_1EEEEEENS4_6LayoutINS5_IJNSA_ILi2EEESB_SB_EEENS5_IJSB_NSA_ILi0EEESW_EEEEENS5_IJNS4_10UnderscoreESZ_SZ_EEEEENS4_13SM90_TMA_LOADENS4_14ComposedLayoutINS4_7SwizzleILi1ELi4ELi3EEENS4_18smem_ptr_flag_bitsILi8EEENST_INS5_IJNSA_ILi8EEESH_EEENS5_IJSH_SB_EEEEEEEvNS4_8identityES12_S1C_vS1D_EENS_8epilogue10collective6detail29Sm90TmaWarpSpecializedAdapterINS1G_15DefaultEpilogueISJ_SK_SK_NS1F_6thread17LinearCombinationISJ_Li1EffLNS1K_9ScaleType4KindE0ELNS_15FloatRoundStyleE2ESJ_EENS1_15EpilogueDefaultEEEEEvvEEEEvNT_6ParamsE,"aw",@nobits
	.sectionflags	@""
	.align	16
	.zero		1024


//--------------------- .nv.shared.reserved.0     --------------------------
	.section	.nv.shared.reserved.0,"aw",@nobits
	.weak		__nv_reservedSMEM_offset_0_alias
	.size		__nv_reservedSMEM_offset_0_alias, 0, 0
	.other		__nv_reservedSMEM_offset_0_alias,@"STO_CUDA_RESERVED_SHARED STV_DEFAULT"
__nv_reservedSMEM_offset_0_alias:
	.zero		0


//--------------------- .nv.global                --------------------------
	.section	.nv.global,"aw",@nobits
.nv.global:
	.type		_ZN39_INTERNAL_a3c86c14_4_k_cu_30f50e79_45344cute1_E,@object
	.size		_ZN39_INTERNAL_a3c86c14_4_k_cu_30f50e79_45344cute1_E,(_ZN39_INTERNAL_a3c86c14_4_k_cu_30f50e79_45344cuda3std3__45__cpo6cbeginE - _ZN39_INTERNAL_a3c86c14_4_k_cu_30f50e79_45344cute1_E)
_ZN39_INTERNAL_a3c86c14_4_k_cu_30f50e79_45344cute1_E:
	.zero		1
	.type		_ZN39_INTERNAL_a3c86c14_4_k_cu_30f50e79_45344cuda3std3__45__cpo6cbeginE,@object
	.size		_ZN39_INTERNAL_a3c86c14_4_k_cu_30f50e79_45344cuda3std3__45__cpo6cbeginE,(_ZN39_INTERNAL_a3c86c14_4_k_cu_30f50e79_45344cuda3std3__48in_placeE - _ZN39_INTERNAL_a3c86c14_4_k_cu_30f50e79_45344cuda3std3__45__cpo6cbeginE)
_ZN39_INTERNAL_a3c86c14_4_k_cu_30f50e79_45344cuda3std3__45__cpo6cbeginE:
	.zero		1
	.type		_ZN39_INTERNAL_a3c86c14_4_k_cu_30f50e79_45344cuda3std3__48in_placeE,@object
	.size		_ZN39_INTERNAL_a3c86c14_4_k_cu_30f50e79_45344cuda3std3__48in_placeE,(_ZN39_INTERNAL_a3c86c14_4_k_cu_30f50e79_45344cuda3std6ranges3__45__cpo9iter_moveE - _ZN39_INTERNAL_a3c86c14_4_k_cu_30f50e79_45344cuda3std3__48in_placeE)
_ZN39_INTERNAL_a3c86c14_4_k_cu_30f50e79_45344cuda3std3__48in_placeE:
	.zero		1
	.type		_ZN39_INTERNAL_a3c86c14_4_k_cu_30f50e79_45344cuda3std6ranges3__45__cpo9iter_moveE,@object
	.size		_ZN39_INTERNAL_a3c86c14_4_k_cu_30f50e79_45344cuda3std6ranges3__45__cpo9iter_moveE,(_ZN39_INTERNAL_a3c86c14_4_k_cu_30f50e79_45344cuda3std3__45__cpo5beginE - _ZN39_INTERNAL_a3c86c14_4_k_cu_30f50e79_45344cuda3std6ranges3__45__cpo9iter_moveE)
_ZN39_INTERNAL_a3c86c14_4_k_cu_30f50e79_45344cuda3std6ranges3__45__cpo9iter_moveE:
	.zero		1
	.type		_ZN39_INTERNAL_a3c86c14_4_k_cu_30f50e79_45344cuda3std3__45__cpo5beginE,@object
	.size		_ZN39_INTERNAL_a3c86c14_4_k_cu_30f50e79_45344cuda3std3__45__cpo5beginE,(_ZN39_INTERNAL_a3c86c14_4_k_cu_30f50e79_45344cuda3std3__441_GLOBAL__N__a3c86c14_4_k_cu_30f50e79_45346ignoreE - _ZN39_INTERNAL_a3c86c14_4_k_cu_30f50e79_45344cuda3std3__45__cpo5beginE)
_ZN39_INTERNAL_a3c86c14_4_k_cu_30f50e79_45344cuda3std3__45__cpo5beginE:
	.zero		1
	.type		_ZN39_INTERNAL_a3c86c14_4_k_cu_30f50e79_45344cuda3std3__441_GLOBAL__N__a3c86c14_4_k_cu_30f50e79_45346ignoreE,@object
	.size		_ZN39_INTERNAL_a3c86c14_4_k_cu_30f50e79_45344cuda3std3__441_GLOBAL__N__a3c86c14_4_k_cu_30f50e79_45346ignoreE,(_ZN39_INTERNAL_a3c86c14_4_k_cu_30f50e79_45344cute7productE - _ZN39_INTERNAL_a3c86c14_4_k_cu_30f50e79_45344cuda3std3__441_GLOBAL__N__a3c86c14_4_k_cu_30f50e79_45346ignoreE)
_ZN39_INTERNAL_a3c86c14_4_k_cu_30f50e79_45344cuda3std3__441_GLOBAL__N__a3c86c14_4_k_cu_30f50e79_45346ignoreE:
	.zero		1
	.type		_ZN39_INTERNAL_a3c86c14_4_k_cu_30f50e79_45344cute7productE,@object
	.size		_ZN39_INTERNAL_a3c86c14_4_k_cu_30f50e79_45344cute7productE,(_ZN39_INTERNAL_a3c86c14_4_k_cu_30f50e79_45344cuda3std3__45__cpo3endE - _ZN39_INTERNAL_a3c86c14_4_k_cu_30f50e79_45344cute7productE)
_ZN39_INTERNAL_a3c86c14_4_k_cu_30f50e79_45344cute7productE:
	.zero		1
	.type		_ZN39_INTERNAL_a3c86c14_4_k_cu_30f50e79_45344cuda3std3__45__cpo3endE,@object
	.size		_ZN39_INTERNAL_a3c86c14_4_k_cu_30f50e79_45344cuda3std3__45__cpo3endE,(_ZN39_INTERNAL_a3c86c14_4_k_cu_30f50e79_45344cuda3std3__419piecewise_constructE - _ZN39_INTERNAL_a3c86c14_4_k_cu_30f50e79_45344cuda3std3__45__cpo3endE)
_ZN39_INTERNAL_a3c86c14_4_k_cu_30f50e79_45344cuda3std3__45__cpo3endE:
	.zero		1
	.type		_ZN39_INTERNAL_a3c86c14_4_k_cu_30f50e79_45344cuda3std3__419piecewise_constructE,@object
	.size		_ZN39_INTERNAL_a3c86c14_4_k_cu_30f50e79_45344cuda3std3__419piecewise_constructE,(_ZN39_INTERNAL_a3c86c14_4_k_cu_30f50e79_45344cuda3std3__45__cpo4cendE - _ZN39_INTERNAL_a3c86c14_4_k_cu_30f50e79_45344cuda3std3__419piecewise_constructE)
_ZN39_INTERNAL_a3c86c14_4_k_cu_30f50e79_45344cuda3std3__419piecewise_constructE:
	.zero		1
	.type		_ZN39_INTERNAL_a3c86c14_4_k_cu_30f50e79_45344cuda3std3__45__cpo4cendE,@object
	.size		_ZN39_INTERNAL_a3c86c14_4_k_cu_30f50e79_45344cuda3std3__45__cpo4cendE,(_ZN39_INTERNAL_a3c86c14_4_k_cu_30f50e79_45344cuda3std6ranges3__45__cpo4swapE - _ZN39_INTERNAL_a3c86c14_4_k_cu_30f50e79_45344cuda3std3__45__cpo4cendE)
_ZN39_INTERNAL_a3c86c14_4_k_cu_30f50e79_45344cuda3std3__45__cpo4cendE:
	.zero		1
	.type		_ZN39_INTERNAL_a3c86c14_4_k_cu_30f50e79_45344cuda3std6ranges3__45__cpo4swapE,@object
	.size		_ZN39_INTERNAL_a3c86c14_4_k_cu_30f50e79_45344cuda3std6ranges3__45__cpo4swapE,(.L_7 - _ZN39_INTERNAL_a3c86c14_4_k_cu_30f50e79_45344cuda3std6ranges3__45__cpo4swapE)
_ZN39_INTERNAL_a3c86c14_4_k_cu_30f50e79_45344cuda3std6ranges3__45__cpo4swapE:
	.zero		1
.L_7:


//--------------------- .nv.constant0._ZN7cutlass13device_kernelINS_4gemm6kernel13GemmUniversalIN4cute5tupleIJiiiiEEENS1_10collective13CollectiveMmaINS1_37MainloopSm90TmaGmmaWarpSpecializedFP8ILi3ENS5_IJNS4_1CILi1EEESB_SB_EEENS1_35KernelTmaWarpSpecializedCooperativeEEENS5_IJNSA_ILi128EEENSA_ILi64EEENSA_ILi32EEEEEENS_12float_e5m2_tENS5_IJlSB_lEEESJ_SK_NS4_8TiledMMAINS4_8MMA_AtomIJNS4_4SM904GMMA30MMA_64x64x32_F32E5M2E5M2_SS_TNILNSO_7ScaleInE1ELSQ_1EEEEEENS4_6LayoutINS5_IJNSA_ILi2EEESB_SB_EEENS5_IJSB_NSA_ILi0EEESW_EEEEENS5_IJNS4_10UnderscoreESZ_SZ_EEEEENS4_13SM90_TMA_LOADENS4_14ComposedLayoutINS4_7SwizzleILi1ELi4ELi3EEENS4_18smem_ptr_flag_bitsILi8EEENST_INS5_IJNSA_ILi8EEESH_EEENS5_IJSH_SB_EEEEEEEvNS4_8identityES12_S1C_vS1D_EENS_8epilogue10collective6detail29Sm90TmaWarpSpecializedAdapterINS1G_15DefaultEpilogueISJ_SK_SK_NS1F_6thread17LinearCombinationISJ_Li1EffLNS1K_9ScaleType4KindE0ELNS_15FloatRoundStyleE2ESJ_EENS1_15EpilogueDefaultEEEEEvvEEEEvNT_6ParamsE --------------------------
	.section	.nv.constant0._ZN7cutlass13device_kernelINS_4gemm6kernel13GemmUniversalIN4cute5tupleIJiiiiEEENS1_10collective13CollectiveMmaINS1_37MainloopSm90TmaGmmaWarpSpecializedFP8ILi3ENS5_IJNS4_1CILi1EEESB_SB_EEENS1_35KernelTmaWarpSpecializedCooperativeEEENS5_IJNSA_ILi128EEENSA_ILi64EEENSA_ILi32EEEEEENS_12float_e5m2_tENS5_IJlSB_lEEESJ_SK_NS4_8TiledMMAINS4_8MMA_AtomIJNS4_4SM904GMMA30MMA_64x64x32_F32E5M2E5M2_SS_TNILNSO_7ScaleInE1ELSQ_1EEEEEENS4_6LayoutINS5_IJNSA_ILi2EEESB_SB_EEENS5_IJSB_NSA_ILi0EEESW_EEEEENS5_IJNS4_10UnderscoreESZ_SZ_EEEEENS4_13SM90_TMA_LOADENS4_14ComposedLayoutINS4_7SwizzleILi1ELi4ELi3EEENS4_18smem_ptr_flag_bitsILi8EEENST_INS5_IJNSA_ILi8EEESH_EEENS5_IJSH_SB_EEEEEEEvNS4_8identityES12_S1C_vS1D_EENS_8epilogue10collective6detail29Sm90TmaWarpSpecializedAdapterINS1G_15DefaultEpilogueISJ_SK_SK_NS1F_6thread17LinearCombinationISJ_Li1EffLNS1K_9ScaleType4KindE0ELNS_15FloatRoundStyleE2ESJ_EENS1_15EpilogueDefaultEEEEEvvEEEEvNT_6ParamsE,"a",@progbits
	.sectionflags	@""
	.align	4
.nv.constant0._ZN7cutlass13device_kernelINS_4gemm6kernel13GemmUniversalIN4cute5tupleIJiiiiEEENS1_10collective13CollectiveMmaINS1_37MainloopSm90TmaGmmaWarpSpecializedFP8ILi3ENS5_IJNS4_1CILi1EEESB_SB_EEENS1_35KernelTmaWarpSpecializedCooperativeEEENS5_IJNSA_ILi128EEENSA_ILi64EEENSA_ILi32EEEEEENS_12float_e5m2_tENS5_IJlSB_lEEESJ_SK_NS4_8TiledMMAINS4_8MMA_AtomIJNS4_4SM904GMMA30MMA_64x64x32_F32E5M2E5M2_SS_TNILNSO_7ScaleInE1ELSQ_1EEEEEENS4_6LayoutINS5_IJNSA_ILi2EEESB_SB_EEENS5_IJSB_NSA_ILi0EEESW_EEEEENS5_IJNS4_10UnderscoreESZ_SZ_EEEEENS4_13SM90_TMA_LOADENS4_14ComposedLayoutINS4_7SwizzleILi1ELi4ELi3EEENS4_18smem_ptr_flag_bitsILi8EEENST_INS5_IJNSA_ILi8EEESH_EEENS5_IJSH_SB_EEEEEEEvNS4_8identityES12_S1C_vS1D_EENS_8epilogue10collective6detail29Sm90TmaWarpSpecializedAdapterINS1G_15DefaultEpilogueISJ_SK_SK_NS1F_6thread17LinearCombinationISJ_Li1EffLNS1K_9ScaleType4KindE0ELNS_15FloatRoundStyleE2ESJ_EENS1_15EpilogueDefaultEEEEEvvEEEEvNT_6ParamsE:
	.zero		1664


//--------------------- SYMBOLS --------------------------

	.type		.nv.reservedSmem.offset0,@object
	.size		.nv.reservedSmem.offset0,0x4
